//
// Generated by NVIDIA NVVM Compiler
//
// Compiler Build ID: CL-36424714
// Cuda compilation tools, release 13.0, V13.0.88
// Based on NVVM 20.0.0
//

.version 9.0
.target sm_100
.address_size 64

	// .globl	_Z10swapKernelPKfPfi
.const .align 4 .b8 disc[32];
.extern .shared .align 16 .b8 temper[];

.visible .entry _Z10swapKernelPKfPfi(
	.param .u64 .ptr .align 1 _Z10swapKernelPKfPfi_param_0,
	.param .u64 .ptr .align 1 _Z10swapKernelPKfPfi_param_1,
	.param .u32 _Z10swapKernelPKfPfi_param_2
)
{
	.reg .b32 	%r<10>;
	.reg .b32 	%f<2>;
	.reg .b64 	%rd<9>;

	ld.param.u64 	%rd1, [_Z10swapKernelPKfPfi_param_0];
	ld.param.u64 	%rd2, [_Z10swapKernelPKfPfi_param_1];
	ld.param.u32 	%r1, [_Z10swapKernelPKfPfi_param_2];
	cvta.to.global.u64 	%rd3, %rd2;
	cvta.to.global.u64 	%rd4, %rd1;
	mov.u32 	%r2, %ntid.x;
	mov.u32 	%r3, %ctaid.x;
	mov.u32 	%r4, %tid.x;
	mad.lo.s32 	%r5, %r2, %r3, %r4;
	mov.u32 	%r6, %nctaid.x;
	mad.lo.s32 	%r7, %r2, %r6, -1;
	mad.lo.s32 	%r8, %r1, %r2, %r5;
	and.b32  	%r9, %r8, %r7;
	mul.wide.s32 	%rd5, %r5, 4;
	add.s64 	%rd6, %rd4, %rd5;
	ld.global.f32 	%f1, [%rd6];
	mul.wide.s32 	%rd7, %r9, 4;
	add.s64 	%rd8, %rd3, %rd7;
	st.global.f32 	[%rd8], %f1;
	ret;

}
	// .globl	_Z9classicKSPKfPfb
.visible .entry _Z9classicKSPKfPfb(
	.param .u64 .ptr .align 1 _Z9classicKSPKfPfb_param_0,
	.param .u64 .ptr .align 1 _Z9classicKSPKfPfb_param_1,
	.param .u8 _Z9classicKSPKfPfb_param_2
)
{
	.reg .pred 	%p<2>;
	.reg .b16 	%rs<2>;
	.reg .b32 	%r<16>;
	.reg .b32 	%f<54>;
	.reg .b64 	%rd<29>;

	ld.param.u64 	%rd3, [_Z9classicKSPKfPfb_param_0];
	ld.param.u64 	%rd4, [_Z9classicKSPKfPfb_param_1];
	ld.param.s8 	%rs1, [_Z9classicKSPKfPfb_param_2];
	cvta.to.global.u64 	%rd1, %rd4;
	cvta.to.global.u64 	%rd2, %rd3;
	mov.u32 	%r7, %ntid.x;
	mov.u32 	%r8, %ctaid.x;
	mov.u32 	%r9, %tid.x;
	mad.lo.s32 	%r1, %r7, %r8, %r9;
	mov.u32 	%r10, %nctaid.x;
	mad.lo.s32 	%r11, %r7, %r10, -1;
	add.s32 	%r12, %r1, -2;
	and.b32  	%r2, %r12, %r11;
	add.s32 	%r13, %r1, -1;
	and.b32  	%r3, %r13, %r11;
	and.b32  	%r4, %r1, %r11;
	add.s32 	%r14, %r1, 1;
	and.b32  	%r5, %r14, %r11;
	add.s32 	%r15, %r1, 2;
	and.b32  	%r6, %r15, %r11;
	setp.eq.s16 	%p1, %rs1, 0;
	@%p1 bra 	$L__BB1_2;
	ld.const.f32 	%f1, [disc+12];
	mul.wide.s32 	%rd5, %r3, 4;
	add.s64 	%rd6, %rd2, %rd5;
	ld.global.f32 	%f2, [%rd6];
	mul.wide.s32 	%rd7, %r5, 4;
	add.s64 	%rd8, %rd2, %rd7;
	ld.global.f32 	%f3, [%rd8];
	mul.f32 	%f4, %f3, %f3;
	mul.f32 	%f5, %f2, %f2;
	sub.f32 	%f6, %f4, %f5;
	ld.const.f32 	%f7, [disc];
	mul.wide.s32 	%rd9, %r4, 4;
	add.s64 	%rd10, %rd2, %rd9;
	ld.global.f32 	%f8, [%rd10];
	add.f32 	%f9, %f2, %f3;
	add.f32 	%f10, %f8, %f8;
	sub.f32 	%f11, %f9, %f10;
	ld.const.f32 	%f12, [disc+4];
	mul.f32 	%f13, %f12, %f11;
	fma.rn.f32 	%f14, %f7, %f6, %f13;
	mul.wide.s32 	%rd11, %r2, 4;
	add.s64 	%rd12, %rd2, %rd11;
	ld.global.f32 	%f15, [%rd12];
	mul.wide.s32 	%rd13, %r6, 4;
	add.s64 	%rd14, %rd2, %rd13;
	ld.global.f32 	%f16, [%rd14];
	mul.f32 	%f17, %f2, 0f40800000;
	sub.f32 	%f18, %f15, %f17;
	fma.rn.f32 	%f19, %f8, 0f40C00000, %f18;
	mul.f32 	%f20, %f3, 0f40800000;
	sub.f32 	%f21, %f19, %f20;
	add.f32 	%f22, %f21, %f16;
	ld.const.f32 	%f23, [disc+8];
	fma.rn.f32 	%f24, %f22, %f23, %f14;
	mul.wide.s32 	%rd15, %r1, 4;
	add.s64 	%rd16, %rd1, %rd15;
	ld.global.f32 	%f25, [%rd16];
	mul.f32 	%f26, %f1, %f24;
	sub.f32 	%f27, %f25, %f26;
	st.global.f32 	[%rd16], %f27;
	bra.uni 	$L__BB1_3;
$L__BB1_2:
	mul.wide.s32 	%rd17, %r4, 4;
	add.s64 	%rd18, %rd2, %rd17;
	ld.global.f32 	%f28, [%rd18];
	ld.const.f32 	%f29, [disc+16];
	mul.wide.s32 	%rd19, %r3, 4;
	add.s64 	%rd20, %rd2, %rd19;
	ld.global.f32 	%f30, [%rd20];
	mul.wide.s32 	%rd21, %r5, 4;
	add.s64 	%rd22, %rd2, %rd21;
	ld.global.f32 	%f31, [%rd22];
	mul.f32 	%f32, %f31, %f31;
	mul.f32 	%f33, %f30, %f30;
	sub.f32 	%f34, %f32, %f33;
	ld.const.f32 	%f35, [disc];
	add.f32 	%f36, %f30, %f31;
	add.f32 	%f37, %f28, %f28;
	sub.f32 	%f38, %f36, %f37;
	ld.const.f32 	%f39, [disc+4];
	mul.f32 	%f40, %f39, %f38;
	fma.rn.f32 	%f41, %f35, %f34, %f40;
	mul.wide.s32 	%rd23, %r2, 4;
	add.s64 	%rd24, %rd2, %rd23;
	ld.global.f32 	%f42, [%rd24];
	mul.wide.s32 	%rd25, %r6, 4;
	add.s64 	%rd26, %rd2, %rd25;
	ld.global.f32 	%f43, [%rd26];
	mul.f32 	%f44, %f30, 0f40800000;
	sub.f32 	%f45, %f42, %f44;
	fma.rn.f32 	%f46, %f28, 0f40C00000, %f45;
	mul.f32 	%f47, %f31, 0f40800000;
	sub.f32 	%f48, %f46, %f47;
	add.f32 	%f49, %f48, %f43;
	ld.const.f32 	%f50, [disc+8];
	fma.rn.f32 	%f51, %f49, %f50, %f41;
	mul.f32 	%f52, %f29, %f51;
	sub.f32 	%f53, %f28, %f52;
	mul.wide.s32 	%rd27, %r1, 4;
	add.s64 	%rd28, %rd1, %rd27;
	st.global.f32 	[%rd28], %f53;
$L__BB1_3:
	ret;

}
	// .globl	_Z10upTrianglePKfPfS1_
.visible .entry _Z10upTrianglePKfPfS1_(
	.param .u64 .ptr .align 1 _Z10upTrianglePKfPfS1__param_0,
	.param .u64 .ptr .align 1 _Z10upTrianglePKfPfS1__param_1,
	.param .u64 .ptr .align 1 _Z10upTrianglePKfPfS1__param_2
)
{
	.reg .pred 	%p<26>;
	.reg .b32 	%r<68>;
	.reg .b32 	%f<170>;
	.reg .b64 	%rd<13>;

	ld.param.u64 	%rd3, [_Z10upTrianglePKfPfS1__param_0];
	ld.param.u64 	%rd1, [_Z10upTrianglePKfPfS1__param_1];
	ld.param.u64 	%rd2, [_Z10upTrianglePKfPfS1__param_2];
	mov.u32 	%r21, %ntid.x;
	mov.u32 	%r22, %ctaid.x;
	mov.u32 	%r23, %tid.x;
	mad.lo.s32 	%r3, %r21, %r22, %r23;
	ld.const.u32 	%r4, [disc+20];
	cvta.to.global.u64 	%rd4, %rd3;
	mul.wide.s32 	%rd5, %r3, 4;
	add.s64 	%rd6, %rd4, %rd5;
	ld.global.f32 	%f6, [%rd6];
	shl.b32 	%r24, %r23, 2;
	mov.u32 	%r25, temper;
	add.s32 	%r5, %r25, %r24;
	st.shared.f32 	[%r5+8], %f6;
	bar.sync 	0;
	setp.lt.u32 	%p1, %r23, 2;
	add.s32 	%r26, %r21, -2;
	setp.ge.u32 	%p2, %r23, %r26;
	or.pred  	%p3, %p1, %p2;
	@%p3 bra 	$L__BB2_2;
	ld.shared.f32 	%f7, [%r5+8];
	ld.const.f32 	%f8, [disc+16];
	ld.shared.f32 	%f9, [%r5+4];
	ld.shared.f32 	%f10, [%r5+12];
	mul.f32 	%f11, %f10, %f10;
	mul.f32 	%f12, %f9, %f9;
	sub.f32 	%f13, %f11, %f12;
	ld.const.f32 	%f14, [disc];
	add.f32 	%f15, %f9, %f10;
	add.f32 	%f16, %f7, %f7;
	sub.f32 	%f17, %f15, %f16;
	ld.const.f32 	%f18, [disc+4];
	mul.f32 	%f19, %f18, %f17;
	fma.rn.f32 	%f20, %f14, %f13, %f19;
	ld.shared.f32 	%f21, [%r5];
	ld.shared.f32 	%f22, [%r5+16];
	mul.f32 	%f23, %f9, 0f40800000;
	sub.f32 	%f24, %f21, %f23;
	fma.rn.f32 	%f25, %f7, 0f40C00000, %f24;
	mul.f32 	%f26, %f10, 0f40800000;
	sub.f32 	%f27, %f25, %f26;
	add.f32 	%f28, %f27, %f22;
	ld.const.f32 	%f29, [disc+8];
	fma.rn.f32 	%f30, %f28, %f29, %f20;
	mul.f32 	%f31, %f8, %f30;
	sub.f32 	%f32, %f7, %f31;
	shl.b32 	%r27, %r4, 2;
	add.s32 	%r28, %r5, %r27;
	st.shared.f32 	[%r28+8], %f32;
$L__BB2_2:
	bar.sync 	0;
	setp.lt.u32 	%p4, %r21, 10;
	@%p4 bra 	$L__BB2_21;
	shr.u32 	%r30, %r21, 1;
	ld.const.f32 	%f1, [disc+12];
	shl.b32 	%r31, %r4, 2;
	add.s32 	%r6, %r5, %r31;
	ld.const.f32 	%f2, [disc];
	ld.const.f32 	%f3, [disc+4];
	ld.const.f32 	%f4, [disc+8];
	ld.const.f32 	%f5, [disc+16];
	max.u32 	%r32, %r30, 8;
	add.s32 	%r7, %r32, -5;
	setp.lt.u32 	%p5, %r7, 4;
	mov.b32 	%r67, 4;
	@%p5 bra 	$L__BB2_15;
	shr.u32 	%r34, %r7, 2;
	add.s32 	%r35, %r34, 1;
	add.s32 	%r65, %r21, -4;
	and.b32  	%r36, %r35, 2147483646;
	neg.s32 	%r64, %r36;
	mov.b32 	%r66, 0;
$L__BB2_5:
	add.s32 	%r13, %r66, 4;
	setp.ge.u32 	%p6, %r23, %r65;
	setp.lt.u32 	%p7, %r23, %r13;
	or.pred  	%p8, %p6, %p7;
	@%p8 bra 	$L__BB2_7;
	ld.shared.f32 	%f33, [%r6+4];
	ld.shared.f32 	%f34, [%r6+12];
	mul.f32 	%f35, %f34, %f34;
	mul.f32 	%f36, %f33, %f33;
	sub.f32 	%f37, %f35, %f36;
	ld.shared.f32 	%f38, [%r6+8];
	add.f32 	%f39, %f33, %f34;
	add.f32 	%f40, %f38, %f38;
	sub.f32 	%f41, %f39, %f40;
	mul.f32 	%f42, %f3, %f41;
	fma.rn.f32 	%f43, %f2, %f37, %f42;
	ld.shared.f32 	%f44, [%r6];
	ld.shared.f32 	%f45, [%r6+16];
	mul.f32 	%f46, %f33, 0f40800000;
	sub.f32 	%f47, %f44, %f46;
	fma.rn.f32 	%f48, %f38, 0f40C00000, %f47;
	mul.f32 	%f49, %f34, 0f40800000;
	sub.f32 	%f50, %f48, %f49;
	add.f32 	%f51, %f50, %f45;
	fma.rn.f32 	%f52, %f51, %f4, %f43;
	ld.shared.f32 	%f53, [%r5+8];
	mul.f32 	%f54, %f1, %f52;
	sub.f32 	%f55, %f53, %f54;
	st.shared.f32 	[%r5+8], %f55;
$L__BB2_7:
	bar.sync 	0;
	add.s32 	%r37, %r65, -2;
	setp.ge.u32 	%p9, %r23, %r37;
	add.s32 	%r14, %r13, 2;
	setp.lt.u32 	%p10, %r23, %r14;
	or.pred  	%p11, %p9, %p10;
	@%p11 bra 	$L__BB2_9;
	ld.shared.f32 	%f56, [%r5+8];
	ld.shared.f32 	%f57, [%r5+4];
	ld.shared.f32 	%f58, [%r5+12];
	mul.f32 	%f59, %f58, %f58;
	mul.f32 	%f60, %f57, %f57;
	sub.f32 	%f61, %f59, %f60;
	add.f32 	%f62, %f57, %f58;
	add.f32 	%f63, %f56, %f56;
	sub.f32 	%f64, %f62, %f63;
	mul.f32 	%f65, %f3, %f64;
	fma.rn.f32 	%f66, %f2, %f61, %f65;
	ld.shared.f32 	%f67, [%r5];
	ld.shared.f32 	%f68, [%r5+16];
	mul.f32 	%f69, %f57, 0f40800000;
	sub.f32 	%f70, %f67, %f69;
	fma.rn.f32 	%f71, %f56, 0f40C00000, %f70;
	mul.f32 	%f72, %f58, 0f40800000;
	sub.f32 	%f73, %f71, %f72;
	add.f32 	%f74, %f73, %f68;
	fma.rn.f32 	%f75, %f74, %f4, %f66;
	mul.f32 	%f76, %f5, %f75;
	sub.f32 	%f77, %f56, %f76;
	st.shared.f32 	[%r6+8], %f77;
$L__BB2_9:
	bar.sync 	0;
	add.s32 	%r38, %r65, -4;
	setp.ge.u32 	%p12, %r23, %r38;
	add.s32 	%r15, %r14, 2;
	setp.lt.u32 	%p13, %r23, %r15;
	or.pred  	%p14, %p12, %p13;
	@%p14 bra 	$L__BB2_11;
	ld.shared.f32 	%f78, [%r6+4];
	ld.shared.f32 	%f79, [%r6+12];
	mul.f32 	%f80, %f79, %f79;
	mul.f32 	%f81, %f78, %f78;
	sub.f32 	%f82, %f80, %f81;
	ld.shared.f32 	%f83, [%r6+8];
	add.f32 	%f84, %f78, %f79;
	add.f32 	%f85, %f83, %f83;
	sub.f32 	%f86, %f84, %f85;
	mul.f32 	%f87, %f3, %f86;
	fma.rn.f32 	%f88, %f2, %f82, %f87;
	ld.shared.f32 	%f89, [%r6];
	ld.shared.f32 	%f90, [%r6+16];
	mul.f32 	%f91, %f78, 0f40800000;
	sub.f32 	%f92, %f89, %f91;
	fma.rn.f32 	%f93, %f83, 0f40C00000, %f92;
	mul.f32 	%f94, %f79, 0f40800000;
	sub.f32 	%f95, %f93, %f94;
	add.f32 	%f96, %f95, %f90;
	fma.rn.f32 	%f97, %f96, %f4, %f88;
	ld.shared.f32 	%f98, [%r5+8];
	mul.f32 	%f99, %f1, %f97;
	sub.f32 	%f100, %f98, %f99;
	st.shared.f32 	[%r5+8], %f100;
$L__BB2_11:
	bar.sync 	0;
	add.s32 	%r39, %r65, -6;
	setp.ge.u32 	%p15, %r23, %r39;
	add.s32 	%r40, %r15, 2;
	setp.lt.u32 	%p16, %r23, %r40;
	or.pred  	%p17, %p15, %p16;
	@%p17 bra 	$L__BB2_13;
	ld.shared.f32 	%f101, [%r5+8];
	ld.shared.f32 	%f102, [%r5+4];
	ld.shared.f32 	%f103, [%r5+12];
	mul.f32 	%f104, %f103, %f103;
	mul.f32 	%f105, %f102, %f102;
	sub.f32 	%f106, %f104, %f105;
	add.f32 	%f107, %f102, %f103;
	add.f32 	%f108, %f101, %f101;
	sub.f32 	%f109, %f107, %f108;
	mul.f32 	%f110, %f3, %f109;
	fma.rn.f32 	%f111, %f2, %f106, %f110;
	ld.shared.f32 	%f112, [%r5];
	ld.shared.f32 	%f113, [%r5+16];
	mul.f32 	%f114, %f102, 0f40800000;
	sub.f32 	%f115, %f112, %f114;
	fma.rn.f32 	%f116, %f101, 0f40C00000, %f115;
	mul.f32 	%f117, %f103, 0f40800000;
	sub.f32 	%f118, %f116, %f117;
	add.f32 	%f119, %f118, %f113;
	fma.rn.f32 	%f120, %f119, %f4, %f111;
	mul.f32 	%f121, %f5, %f120;
	sub.f32 	%f122, %f101, %f121;
	st.shared.f32 	[%r6+8], %f122;
$L__BB2_13:
	bar.sync 	0;
	add.s32 	%r66, %r66, 8;
	add.s32 	%r65, %r65, -8;
	add.s32 	%r64, %r64, 2;
	setp.ne.s32 	%p18, %r64, 0;
	@%p18 bra 	$L__BB2_5;
	add.s32 	%r67, %r66, 4;
$L__BB2_15:
	and.b32  	%r41, %r7, 4;
	setp.ne.s32 	%p19, %r41, 0;
	@%p19 bra 	$L__BB2_21;
	sub.s32 	%r42, %r21, %r67;
	setp.ge.u32 	%p20, %r23, %r42;
	setp.lt.u32 	%p21, %r23, %r67;
	or.pred  	%p22, %p20, %p21;
	@%p22 bra 	$L__BB2_18;
	ld.shared.f32 	%f123, [%r6+4];
	ld.shared.f32 	%f124, [%r6+12];
	mul.f32 	%f125, %f124, %f124;
	mul.f32 	%f126, %f123, %f123;
	sub.f32 	%f127, %f125, %f126;
	ld.shared.f32 	%f128, [%r6+8];
	add.f32 	%f129, %f123, %f124;
	add.f32 	%f130, %f128, %f128;
	sub.f32 	%f131, %f129, %f130;
	mul.f32 	%f132, %f3, %f131;
	fma.rn.f32 	%f133, %f2, %f127, %f132;
	ld.shared.f32 	%f134, [%r6];
	ld.shared.f32 	%f135, [%r6+16];
	mul.f32 	%f136, %f123, 0f40800000;
	sub.f32 	%f137, %f134, %f136;
	fma.rn.f32 	%f138, %f128, 0f40C00000, %f137;
	mul.f32 	%f139, %f124, 0f40800000;
	sub.f32 	%f140, %f138, %f139;
	add.f32 	%f141, %f140, %f135;
	fma.rn.f32 	%f142, %f141, %f4, %f133;
	ld.shared.f32 	%f143, [%r5+8];
	mul.f32 	%f144, %f1, %f142;
	sub.f32 	%f145, %f143, %f144;
	st.shared.f32 	[%r5+8], %f145;
$L__BB2_18:
	add.s32 	%r43, %r67, 2;
	bar.sync 	0;
	sub.s32 	%r44, %r21, %r43;
	setp.ge.u32 	%p23, %r23, %r44;
	setp.lt.u32 	%p24, %r23, %r43;
	or.pred  	%p25, %p23, %p24;
	@%p25 bra 	$L__BB2_20;
	ld.shared.f32 	%f146, [%r5+8];
	ld.shared.f32 	%f147, [%r5+4];
	ld.shared.f32 	%f148, [%r5+12];
	mul.f32 	%f149, %f148, %f148;
	mul.f32 	%f150, %f147, %f147;
	sub.f32 	%f151, %f149, %f150;
	add.f32 	%f152, %f147, %f148;
	add.f32 	%f153, %f146, %f146;
	sub.f32 	%f154, %f152, %f153;
	mul.f32 	%f155, %f3, %f154;
	fma.rn.f32 	%f156, %f2, %f151, %f155;
	ld.shared.f32 	%f157, [%r5];
	ld.shared.f32 	%f158, [%r5+16];
	mul.f32 	%f159, %f147, 0f40800000;
	sub.f32 	%f160, %f157, %f159;
	fma.rn.f32 	%f161, %f146, 0f40C00000, %f160;
	mul.f32 	%f162, %f148, 0f40800000;
	sub.f32 	%f163, %f161, %f162;
	add.f32 	%f164, %f163, %f158;
	fma.rn.f32 	%f165, %f164, %f4, %f156;
	mul.f32 	%f166, %f5, %f165;
	sub.f32 	%f167, %f146, %f166;
	st.shared.f32 	[%r6+8], %f167;
$L__BB2_20:
	bar.sync 	0;
$L__BB2_21:
	cvta.to.global.u64 	%rd7, %rd1;
	cvta.to.global.u64 	%rd8, %rd2;
	add.s32 	%r45, %r3, %r21;
	ld.const.u32 	%r46, [disc+28];
	and.b32  	%r47, %r46, %r45;
	shl.b32 	%r48, %r23, 29;
	shr.s32 	%r49, %r48, 31;
	and.b32  	%r50, %r49, %r4;
	shr.u32 	%r51, %r23, 1;
	and.b32  	%r52, %r51, 510;
	and.b32  	%r53, %r23, 3;
	add.s32 	%r54, %r53, %r52;
	add.s32 	%r55, %r54, %r50;
	sub.s32 	%r56, %r53, %r52;
	add.s32 	%r57, %r56, %r4;
	add.s32 	%r58, %r57, %r50;
	shl.b32 	%r59, %r58, 2;
	add.s32 	%r61, %r25, %r59;
	ld.shared.f32 	%f168, [%r61+-24];
	mul.wide.s32 	%rd9, %r47, 4;
	add.s64 	%rd10, %rd7, %rd9;
	st.global.f32 	[%rd10], %f168;
	shl.b32 	%r62, %r55, 2;
	add.s32 	%r63, %r25, %r62;
	ld.shared.f32 	%f169, [%r63+8];
	add.s64 	%rd12, %rd8, %rd5;
	st.global.f32 	[%rd12], %f169;
	ret;

}
	// .globl	_Z12downTrianglePfPKfS1_
.visible .entry _Z12downTrianglePfPKfS1_(
	.param .u64 .ptr .align 1 _Z12downTrianglePfPKfS1__param_0,
	.param .u64 .ptr .align 1 _Z12downTrianglePfPKfS1__param_1,
	.param .u64 .ptr .align 1 _Z12downTrianglePfPKfS1__param_2
)
{
	.reg .pred 	%p<23>;
	.reg .b32 	%r<54>;
	.reg .b32 	%f<144>;
	.reg .b64 	%rd<12>;

	ld.param.u64 	%rd1, [_Z12downTrianglePfPKfS1__param_0];
	ld.param.u64 	%rd2, [_Z12downTrianglePfPKfS1__param_1];
	ld.param.u64 	%rd3, [_Z12downTrianglePfPKfS1__param_2];
	mov.u32 	%r18, %ntid.x;
	mov.u32 	%r19, %ctaid.x;
	mov.u32 	%r20, %tid.x;
	mad.lo.s32 	%r1, %r18, %r19, %r20;
	add.s32 	%r2, %r20, 2;
	ld.const.u32 	%r3, [disc+20];
	cvta.to.global.u64 	%rd4, %rd2;
	cvta.to.global.u64 	%rd5, %rd3;
	ld.const.u32 	%r4, [disc+24];
	shl.b32 	%r21, %r20, 29;
	shr.s32 	%r22, %r21, 31;
	and.b32  	%r23, %r22, %r3;
	and.b32  	%r24, %r20, 3;
	shr.u32 	%r25, %r20, 1;
	and.b32  	%r26, %r25, 510;
	sub.s32 	%r27, %r24, %r26;
	add.s32 	%r28, %r27, %r4;
	add.s32 	%r29, %r28, %r23;
	add.s32 	%r30, %r26, %r24;
	add.s32 	%r31, %r30, %r4;
	add.s32 	%r32, %r31, %r23;
	mul.wide.s32 	%rd6, %r1, 4;
	add.s64 	%rd7, %rd4, %rd6;
	ld.global.f32 	%f6, [%rd7];
	shl.b32 	%r33, %r29, 2;
	mov.u32 	%r34, temper;
	add.s32 	%r35, %r34, %r33;
	st.shared.f32 	[%r35+-16], %f6;
	add.s64 	%rd8, %rd5, %rd6;
	ld.global.f32 	%f7, [%rd8];
	shl.b32 	%r36, %r32, 2;
	add.s32 	%r37, %r34, %r36;
	st.shared.f32 	[%r37], %f7;
	bar.sync 	0;
	setp.lt.s32 	%p1, %r4, 3;
	shl.b32 	%r38, %r20, 2;
	add.s32 	%r5, %r34, %r38;
	@%p1 bra 	$L__BB3_18;
	add.s32 	%r53, %r4, -2;
	ld.const.f32 	%f1, [disc+16];
	ld.const.f32 	%f2, [disc];
	ld.const.f32 	%f3, [disc+4];
	ld.const.f32 	%f4, [disc+8];
	shl.b32 	%r39, %r3, 2;
	add.s32 	%r7, %r5, %r39;
	ld.const.f32 	%f5, [disc+12];
	min.u32 	%r40, %r53, 4;
	sub.s32 	%r41, %r4, %r40;
	add.s32 	%r8, %r41, 1;
	and.b32  	%r42, %r8, 4;
	setp.ne.s32 	%p2, %r42, 0;
	@%p2 bra 	$L__BB3_7;
	sub.s32 	%r43, %r3, %r53;
	setp.ge.s32 	%p3, %r2, %r43;
	setp.lt.u32 	%p4, %r2, %r53;
	or.pred  	%p5, %p4, %p3;
	@%p5 bra 	$L__BB3_4;
	ld.shared.f32 	%f8, [%r5+8];
	ld.shared.f32 	%f9, [%r5+4];
	ld.shared.f32 	%f10, [%r5+12];
	mul.f32 	%f11, %f10, %f10;
	mul.f32 	%f12, %f9, %f9;
	sub.f32 	%f13, %f11, %f12;
	add.f32 	%f14, %f9, %f10;
	add.f32 	%f15, %f8, %f8;
	sub.f32 	%f16, %f14, %f15;
	mul.f32 	%f17, %f3, %f16;
	fma.rn.f32 	%f18, %f2, %f13, %f17;
	ld.shared.f32 	%f19, [%r5];
	ld.shared.f32 	%f20, [%r5+16];
	mul.f32 	%f21, %f9, 0f40800000;
	sub.f32 	%f22, %f19, %f21;
	fma.rn.f32 	%f23, %f8, 0f40C00000, %f22;
	mul.f32 	%f24, %f10, 0f40800000;
	sub.f32 	%f25, %f23, %f24;
	add.f32 	%f26, %f25, %f20;
	fma.rn.f32 	%f27, %f26, %f4, %f18;
	mul.f32 	%f28, %f1, %f27;
	sub.f32 	%f29, %f8, %f28;
	st.shared.f32 	[%r7+8], %f29;
$L__BB3_4:
	add.s32 	%r44, %r4, -4;
	bar.sync 	0;
	sub.s32 	%r45, %r3, %r44;
	setp.ge.s32 	%p6, %r2, %r45;
	setp.lt.s32 	%p7, %r2, %r44;
	or.pred  	%p8, %p7, %p6;
	@%p8 bra 	$L__BB3_6;
	ld.shared.f32 	%f30, [%r7+4];
	ld.shared.f32 	%f31, [%r7+12];
	mul.f32 	%f32, %f31, %f31;
	mul.f32 	%f33, %f30, %f30;
	sub.f32 	%f34, %f32, %f33;
	ld.shared.f32 	%f35, [%r7+8];
	add.f32 	%f36, %f30, %f31;
	add.f32 	%f37, %f35, %f35;
	sub.f32 	%f38, %f36, %f37;
	mul.f32 	%f39, %f3, %f38;
	fma.rn.f32 	%f40, %f2, %f34, %f39;
	ld.shared.f32 	%f41, [%r7];
	ld.shared.f32 	%f42, [%r7+16];
	mul.f32 	%f43, %f30, 0f40800000;
	sub.f32 	%f44, %f41, %f43;
	fma.rn.f32 	%f45, %f35, 0f40C00000, %f44;
	mul.f32 	%f46, %f31, 0f40800000;
	sub.f32 	%f47, %f45, %f46;
	add.f32 	%f48, %f47, %f42;
	fma.rn.f32 	%f49, %f48, %f4, %f40;
	ld.shared.f32 	%f50, [%r5+8];
	mul.f32 	%f51, %f5, %f49;
	sub.f32 	%f52, %f50, %f51;
	st.shared.f32 	[%r5+8], %f52;
$L__BB3_6:
	bar.sync 	0;
	add.s32 	%r53, %r4, -6;
$L__BB3_7:
	setp.lt.u32 	%p9, %r8, 4;
	@%p9 bra 	$L__BB3_18;
	sub.s32 	%r46, %r3, %r53;
	add.s32 	%r52, %r46, 4;
$L__BB3_9:
	add.s32 	%r47, %r52, -4;
	setp.ge.s32 	%p10, %r2, %r47;
	setp.lt.s32 	%p11, %r2, %r53;
	or.pred  	%p12, %p11, %p10;
	@%p12 bra 	$L__BB3_11;
	ld.shared.f32 	%f53, [%r5+8];
	ld.shared.f32 	%f54, [%r5+4];
	ld.shared.f32 	%f55, [%r5+12];
	mul.f32 	%f56, %f55, %f55;
	mul.f32 	%f57, %f54, %f54;
	sub.f32 	%f58, %f56, %f57;
	add.f32 	%f59, %f54, %f55;
	add.f32 	%f60, %f53, %f53;
	sub.f32 	%f61, %f59, %f60;
	mul.f32 	%f62, %f3, %f61;
	fma.rn.f32 	%f63, %f2, %f58, %f62;
	ld.shared.f32 	%f64, [%r5];
	ld.shared.f32 	%f65, [%r5+16];
	mul.f32 	%f66, %f54, 0f40800000;
	sub.f32 	%f67, %f64, %f66;
	fma.rn.f32 	%f68, %f53, 0f40C00000, %f67;
	mul.f32 	%f69, %f55, 0f40800000;
	sub.f32 	%f70, %f68, %f69;
	add.f32 	%f71, %f70, %f65;
	fma.rn.f32 	%f72, %f71, %f4, %f63;
	mul.f32 	%f73, %f1, %f72;
	sub.f32 	%f74, %f53, %f73;
	st.shared.f32 	[%r7+8], %f74;
$L__BB3_11:
	bar.sync 	0;
	add.s32 	%r48, %r52, -2;
	setp.ge.s32 	%p13, %r2, %r48;
	add.s32 	%r14, %r53, -2;
	setp.lt.s32 	%p14, %r2, %r14;
	or.pred  	%p15, %p14, %p13;
	@%p15 bra 	$L__BB3_13;
	ld.shared.f32 	%f75, [%r7+4];
	ld.shared.f32 	%f76, [%r7+12];
	mul.f32 	%f77, %f76, %f76;
	mul.f32 	%f78, %f75, %f75;
	sub.f32 	%f79, %f77, %f78;
	ld.shared.f32 	%f80, [%r7+8];
	add.f32 	%f81, %f75, %f76;
	add.f32 	%f82, %f80, %f80;
	sub.f32 	%f83, %f81, %f82;
	mul.f32 	%f84, %f3, %f83;
	fma.rn.f32 	%f85, %f2, %f79, %f84;
	ld.shared.f32 	%f86, [%r7];
	ld.shared.f32 	%f87, [%r7+16];
	mul.f32 	%f88, %f75, 0f40800000;
	sub.f32 	%f89, %f86, %f88;
	fma.rn.f32 	%f90, %f80, 0f40C00000, %f89;
	mul.f32 	%f91, %f76, 0f40800000;
	sub.f32 	%f92, %f90, %f91;
	add.f32 	%f93, %f92, %f87;
	fma.rn.f32 	%f94, %f93, %f4, %f85;
	ld.shared.f32 	%f95, [%r5+8];
	mul.f32 	%f96, %f5, %f94;
	sub.f32 	%f97, %f95, %f96;
	st.shared.f32 	[%r5+8], %f97;
$L__BB3_13:
	bar.sync 	0;
	setp.ge.s32 	%p16, %r2, %r52;
	add.s32 	%r15, %r14, -2;
	setp.lt.s32 	%p17, %r2, %r15;
	or.pred  	%p18, %p17, %p16;
	@%p18 bra 	$L__BB3_15;
	ld.shared.f32 	%f98, [%r5+8];
	ld.shared.f32 	%f99, [%r5+4];
	ld.shared.f32 	%f100, [%r5+12];
	mul.f32 	%f101, %f100, %f100;
	mul.f32 	%f102, %f99, %f99;
	sub.f32 	%f103, %f101, %f102;
	add.f32 	%f104, %f99, %f100;
	add.f32 	%f105, %f98, %f98;
	sub.f32 	%f106, %f104, %f105;
	mul.f32 	%f107, %f3, %f106;
	fma.rn.f32 	%f108, %f2, %f103, %f107;
	ld.shared.f32 	%f109, [%r5];
	ld.shared.f32 	%f110, [%r5+16];
	mul.f32 	%f111, %f99, 0f40800000;
	sub.f32 	%f112, %f109, %f111;
	fma.rn.f32 	%f113, %f98, 0f40C00000, %f112;
	mul.f32 	%f114, %f100, 0f40800000;
	sub.f32 	%f115, %f113, %f114;
	add.f32 	%f116, %f115, %f110;
	fma.rn.f32 	%f117, %f116, %f4, %f108;
	mul.f32 	%f118, %f1, %f117;
	sub.f32 	%f119, %f98, %f118;
	st.shared.f32 	[%r7+8], %f119;
$L__BB3_15:
	bar.sync 	0;
	add.s32 	%r49, %r52, 2;
	setp.ge.s32 	%p19, %r2, %r49;
	add.s32 	%r50, %r15, -2;
	setp.lt.s32 	%p20, %r2, %r50;
	or.pred  	%p21, %p20, %p19;
	@%p21 bra 	$L__BB3_17;
	ld.shared.f32 	%f120, [%r7+4];
	ld.shared.f32 	%f121, [%r7+12];
	mul.f32 	%f122, %f121, %f121;
	mul.f32 	%f123, %f120, %f120;
	sub.f32 	%f124, %f122, %f123;
	ld.shared.f32 	%f125, [%r7+8];
	add.f32 	%f126, %f120, %f121;
	add.f32 	%f127, %f125, %f125;
	sub.f32 	%f128, %f126, %f127;
	mul.f32 	%f129, %f3, %f128;
	fma.rn.f32 	%f130, %f2, %f124, %f129;
	ld.shared.f32 	%f131, [%r7];
	ld.shared.f32 	%f132, [%r7+16];
	mul.f32 	%f133, %f120, 0f40800000;
	sub.f32 	%f134, %f131, %f133;
	fma.rn.f32 	%f135, %f125, 0f40C00000, %f134;
	mul.f32 	%f136, %f121, 0f40800000;
	sub.f32 	%f137, %f135, %f136;
	add.f32 	%f138, %f137, %f132;
	fma.rn.f32 	%f139, %f138, %f4, %f130;
	ld.shared.f32 	%f140, [%r5+8];
	mul.f32 	%f141, %f5, %f139;
	sub.f32 	%f142, %f140, %f141;
	st.shared.f32 	[%r5+8], %f142;
$L__BB3_17:
	bar.sync 	0;
	add.s32 	%r52, %r52, 8;
	setp.gt.s32 	%p22, %r53, 8;
	add.s32 	%r53, %r53, -8;
	@%p22 bra 	$L__BB3_9;
$L__BB3_18:
	cvta.to.global.u64 	%rd9, %rd1;
	ld.shared.f32 	%f143, [%r5+8];
	add.s64 	%rd11, %rd9, %rd6;
	st.global.f32 	[%rd11], %f143;
	ret;

}
	// .globl	_Z12wholeDiamondPfS_S_S_b
.visible .entry _Z12wholeDiamondPfS_S_S_b(
	.param .u64 .ptr .align 1 _Z12wholeDiamondPfS_S_S_b_param_0,
	.param .u64 .ptr .align 1 _Z12wholeDiamondPfS_S_S_b_param_1,
	.param .u64 .ptr .align 1 _Z12wholeDiamondPfS_S_S_b_param_2,
	.param .u64 .ptr .align 1 _Z12wholeDiamondPfS_S_S_b_param_3,
	.param .u8 _Z12wholeDiamondPfS_S_S_b_param_4
)
{
	.reg .pred 	%p<49>;
	.reg .b16 	%rs<2>;
	.reg .b32 	%r<121>;
	.reg .b32 	%f<313>;
	.reg .b64 	%rd<20>;

	ld.param.u64 	%rd3, [_Z12wholeDiamondPfS_S_S_b_param_0];
	ld.param.u64 	%rd4, [_Z12wholeDiamondPfS_S_S_b_param_1];
	ld.param.u64 	%rd5, [_Z12wholeDiamondPfS_S_S_b_param_2];
	ld.param.u64 	%rd6, [_Z12wholeDiamondPfS_S_S_b_param_3];
	ld.param.s8 	%rs1, [_Z12wholeDiamondPfS_S_S_b_param_4];
	cvta.to.global.u64 	%rd1, %rd6;
	cvta.to.global.u64 	%rd2, %rd5;
	mov.u32 	%r1, %ntid.x;
	mov.u32 	%r38, %ctaid.x;
	mov.u32 	%r2, %tid.x;
	mad.lo.s32 	%r3, %r1, %r38, %r2;
	add.s32 	%r4, %r2, 2;
	ld.const.u32 	%r5, [disc+20];
	cvta.to.global.u64 	%rd7, %rd3;
	cvta.to.global.u64 	%rd8, %rd4;
	ld.const.u32 	%r6, [disc+24];
	shl.b32 	%r39, %r2, 29;
	shr.s32 	%r40, %r39, 31;
	and.b32  	%r7, %r40, %r5;
	and.b32  	%r41, %r2, 3;
	shr.u32 	%r42, %r2, 1;
	and.b32  	%r43, %r42, 510;
	sub.s32 	%r8, %r41, %r43;
	add.s32 	%r44, %r8, %r6;
	add.s32 	%r45, %r44, %r7;
	add.s32 	%r9, %r43, %r41;
	add.s32 	%r46, %r9, %r6;
	add.s32 	%r47, %r46, %r7;
	mul.wide.s32 	%rd9, %r3, 4;
	add.s64 	%rd10, %rd7, %rd9;
	ld.global.f32 	%f11, [%rd10];
	shl.b32 	%r48, %r45, 2;
	mov.u32 	%r49, temper;
	add.s32 	%r50, %r49, %r48;
	st.shared.f32 	[%r50+-16], %f11;
	add.s64 	%rd11, %rd8, %rd9;
	ld.global.f32 	%f12, [%rd11];
	shl.b32 	%r51, %r47, 2;
	add.s32 	%r52, %r49, %r51;
	st.shared.f32 	[%r52], %f12;
	bar.sync 	0;
	setp.lt.s32 	%p1, %r6, 3;
	shl.b32 	%r53, %r2, 2;
	add.s32 	%r10, %r49, %r53;
	@%p1 bra 	$L__BB4_18;
	add.s32 	%r116, %r6, -2;
	ld.const.f32 	%f1, [disc+16];
	ld.const.f32 	%f2, [disc];
	ld.const.f32 	%f3, [disc+4];
	ld.const.f32 	%f4, [disc+8];
	shl.b32 	%r54, %r5, 2;
	add.s32 	%r12, %r10, %r54;
	ld.const.f32 	%f5, [disc+12];
	min.u32 	%r55, %r116, 4;
	sub.s32 	%r56, %r6, %r55;
	add.s32 	%r13, %r56, 1;
	and.b32  	%r57, %r13, 4;
	setp.ne.s32 	%p2, %r57, 0;
	@%p2 bra 	$L__BB4_7;
	sub.s32 	%r58, %r5, %r116;
	setp.ge.s32 	%p3, %r4, %r58;
	setp.lt.u32 	%p4, %r4, %r116;
	or.pred  	%p5, %p4, %p3;
	@%p5 bra 	$L__BB4_4;
	ld.shared.f32 	%f13, [%r10+8];
	ld.shared.f32 	%f14, [%r10+4];
	ld.shared.f32 	%f15, [%r10+12];
	mul.f32 	%f16, %f15, %f15;
	mul.f32 	%f17, %f14, %f14;
	sub.f32 	%f18, %f16, %f17;
	add.f32 	%f19, %f14, %f15;
	add.f32 	%f20, %f13, %f13;
	sub.f32 	%f21, %f19, %f20;
	mul.f32 	%f22, %f3, %f21;
	fma.rn.f32 	%f23, %f2, %f18, %f22;
	ld.shared.f32 	%f24, [%r10];
	ld.shared.f32 	%f25, [%r10+16];
	mul.f32 	%f26, %f14, 0f40800000;
	sub.f32 	%f27, %f24, %f26;
	fma.rn.f32 	%f28, %f13, 0f40C00000, %f27;
	mul.f32 	%f29, %f15, 0f40800000;
	sub.f32 	%f30, %f28, %f29;
	add.f32 	%f31, %f30, %f25;
	fma.rn.f32 	%f32, %f31, %f4, %f23;
	mul.f32 	%f33, %f1, %f32;
	sub.f32 	%f34, %f13, %f33;
	st.shared.f32 	[%r12+8], %f34;
$L__BB4_4:
	add.s32 	%r59, %r6, -4;
	bar.sync 	0;
	sub.s32 	%r60, %r5, %r59;
	setp.ge.s32 	%p6, %r4, %r60;
	setp.lt.s32 	%p7, %r4, %r59;
	or.pred  	%p8, %p7, %p6;
	@%p8 bra 	$L__BB4_6;
	ld.shared.f32 	%f35, [%r12+4];
	ld.shared.f32 	%f36, [%r12+12];
	mul.f32 	%f37, %f36, %f36;
	mul.f32 	%f38, %f35, %f35;
	sub.f32 	%f39, %f37, %f38;
	ld.shared.f32 	%f40, [%r12+8];
	add.f32 	%f41, %f35, %f36;
	add.f32 	%f42, %f40, %f40;
	sub.f32 	%f43, %f41, %f42;
	mul.f32 	%f44, %f3, %f43;
	fma.rn.f32 	%f45, %f2, %f39, %f44;
	ld.shared.f32 	%f46, [%r12];
	ld.shared.f32 	%f47, [%r12+16];
	mul.f32 	%f48, %f35, 0f40800000;
	sub.f32 	%f49, %f46, %f48;
	fma.rn.f32 	%f50, %f40, 0f40C00000, %f49;
	mul.f32 	%f51, %f36, 0f40800000;
	sub.f32 	%f52, %f50, %f51;
	add.f32 	%f53, %f52, %f47;
	fma.rn.f32 	%f54, %f53, %f4, %f45;
	ld.shared.f32 	%f55, [%r10+8];
	mul.f32 	%f56, %f5, %f54;
	sub.f32 	%f57, %f55, %f56;
	st.shared.f32 	[%r10+8], %f57;
$L__BB4_6:
	bar.sync 	0;
	add.s32 	%r116, %r6, -6;
$L__BB4_7:
	setp.lt.u32 	%p9, %r13, 4;
	@%p9 bra 	$L__BB4_18;
	sub.s32 	%r61, %r5, %r116;
	add.s32 	%r115, %r61, 4;
$L__BB4_9:
	add.s32 	%r62, %r115, -4;
	setp.ge.s32 	%p10, %r4, %r62;
	setp.lt.s32 	%p11, %r4, %r116;
	or.pred  	%p12, %p11, %p10;
	@%p12 bra 	$L__BB4_11;
	ld.shared.f32 	%f58, [%r10+8];
	ld.shared.f32 	%f59, [%r10+4];
	ld.shared.f32 	%f60, [%r10+12];
	mul.f32 	%f61, %f60, %f60;
	mul.f32 	%f62, %f59, %f59;
	sub.f32 	%f63, %f61, %f62;
	add.f32 	%f64, %f59, %f60;
	add.f32 	%f65, %f58, %f58;
	sub.f32 	%f66, %f64, %f65;
	mul.f32 	%f67, %f3, %f66;
	fma.rn.f32 	%f68, %f2, %f63, %f67;
	ld.shared.f32 	%f69, [%r10];
	ld.shared.f32 	%f70, [%r10+16];
	mul.f32 	%f71, %f59, 0f40800000;
	sub.f32 	%f72, %f69, %f71;
	fma.rn.f32 	%f73, %f58, 0f40C00000, %f72;
	mul.f32 	%f74, %f60, 0f40800000;
	sub.f32 	%f75, %f73, %f74;
	add.f32 	%f76, %f75, %f70;
	fma.rn.f32 	%f77, %f76, %f4, %f68;
	mul.f32 	%f78, %f1, %f77;
	sub.f32 	%f79, %f58, %f78;
	st.shared.f32 	[%r12+8], %f79;
$L__BB4_11:
	bar.sync 	0;
	add.s32 	%r63, %r115, -2;
	setp.ge.s32 	%p13, %r4, %r63;
	add.s32 	%r19, %r116, -2;
	setp.lt.s32 	%p14, %r4, %r19;
	or.pred  	%p15, %p14, %p13;
	@%p15 bra 	$L__BB4_13;
	ld.shared.f32 	%f80, [%r12+4];
	ld.shared.f32 	%f81, [%r12+12];
	mul.f32 	%f82, %f81, %f81;
	mul.f32 	%f83, %f80, %f80;
	sub.f32 	%f84, %f82, %f83;
	ld.shared.f32 	%f85, [%r12+8];
	add.f32 	%f86, %f80, %f81;
	add.f32 	%f87, %f85, %f85;
	sub.f32 	%f88, %f86, %f87;
	mul.f32 	%f89, %f3, %f88;
	fma.rn.f32 	%f90, %f2, %f84, %f89;
	ld.shared.f32 	%f91, [%r12];
	ld.shared.f32 	%f92, [%r12+16];
	mul.f32 	%f93, %f80, 0f40800000;
	sub.f32 	%f94, %f91, %f93;
	fma.rn.f32 	%f95, %f85, 0f40C00000, %f94;
	mul.f32 	%f96, %f81, 0f40800000;
	sub.f32 	%f97, %f95, %f96;
	add.f32 	%f98, %f97, %f92;
	fma.rn.f32 	%f99, %f98, %f4, %f90;
	ld.shared.f32 	%f100, [%r10+8];
	mul.f32 	%f101, %f5, %f99;
	sub.f32 	%f102, %f100, %f101;
	st.shared.f32 	[%r10+8], %f102;
$L__BB4_13:
	bar.sync 	0;
	setp.ge.s32 	%p16, %r4, %r115;
	add.s32 	%r20, %r19, -2;
	setp.lt.s32 	%p17, %r4, %r20;
	or.pred  	%p18, %p17, %p16;
	@%p18 bra 	$L__BB4_15;
	ld.shared.f32 	%f103, [%r10+8];
	ld.shared.f32 	%f104, [%r10+4];
	ld.shared.f32 	%f105, [%r10+12];
	mul.f32 	%f106, %f105, %f105;
	mul.f32 	%f107, %f104, %f104;
	sub.f32 	%f108, %f106, %f107;
	add.f32 	%f109, %f104, %f105;
	add.f32 	%f110, %f103, %f103;
	sub.f32 	%f111, %f109, %f110;
	mul.f32 	%f112, %f3, %f111;
	fma.rn.f32 	%f113, %f2, %f108, %f112;
	ld.shared.f32 	%f114, [%r10];
	ld.shared.f32 	%f115, [%r10+16];
	mul.f32 	%f116, %f104, 0f40800000;
	sub.f32 	%f117, %f114, %f116;
	fma.rn.f32 	%f118, %f103, 0f40C00000, %f117;
	mul.f32 	%f119, %f105, 0f40800000;
	sub.f32 	%f120, %f118, %f119;
	add.f32 	%f121, %f120, %f115;
	fma.rn.f32 	%f122, %f121, %f4, %f113;
	mul.f32 	%f123, %f1, %f122;
	sub.f32 	%f124, %f103, %f123;
	st.shared.f32 	[%r12+8], %f124;
$L__BB4_15:
	bar.sync 	0;
	add.s32 	%r64, %r115, 2;
	setp.ge.s32 	%p19, %r4, %r64;
	add.s32 	%r65, %r20, -2;
	setp.lt.s32 	%p20, %r4, %r65;
	or.pred  	%p21, %p20, %p19;
	@%p21 bra 	$L__BB4_17;
	ld.shared.f32 	%f125, [%r12+4];
	ld.shared.f32 	%f126, [%r12+12];
	mul.f32 	%f127, %f126, %f126;
	mul.f32 	%f128, %f125, %f125;
	sub.f32 	%f129, %f127, %f128;
	ld.shared.f32 	%f130, [%r12+8];
	add.f32 	%f131, %f125, %f126;
	add.f32 	%f132, %f130, %f130;
	sub.f32 	%f133, %f131, %f132;
	mul.f32 	%f134, %f3, %f133;
	fma.rn.f32 	%f135, %f2, %f129, %f134;
	ld.shared.f32 	%f136, [%r12];
	ld.shared.f32 	%f137, [%r12+16];
	mul.f32 	%f138, %f125, 0f40800000;
	sub.f32 	%f139, %f136, %f138;
	fma.rn.f32 	%f140, %f130, 0f40C00000, %f139;
	mul.f32 	%f141, %f126, 0f40800000;
	sub.f32 	%f142, %f140, %f141;
	add.f32 	%f143, %f142, %f137;
	fma.rn.f32 	%f144, %f143, %f4, %f135;
	ld.shared.f32 	%f145, [%r10+8];
	mul.f32 	%f146, %f5, %f144;
	sub.f32 	%f147, %f145, %f146;
	st.shared.f32 	[%r10+8], %f147;
$L__BB4_17:
	bar.sync 	0;
	add.s32 	%r115, %r115, 8;
	setp.gt.s32 	%p22, %r116, 8;
	add.s32 	%r116, %r116, -8;
	@%p22 bra 	$L__BB4_9;
$L__BB4_18:
	setp.lt.u32 	%p23, %r2, 2;
	add.s32 	%r67, %r1, -2;
	setp.ge.u32 	%p24, %r2, %r67;
	or.pred  	%p25, %p23, %p24;
	@%p25 bra 	$L__BB4_20;
	ld.shared.f32 	%f148, [%r10+8];
	ld.const.f32 	%f149, [disc+16];
	ld.shared.f32 	%f150, [%r10+4];
	ld.shared.f32 	%f151, [%r10+12];
	mul.f32 	%f152, %f151, %f151;
	mul.f32 	%f153, %f150, %f150;
	sub.f32 	%f154, %f152, %f153;
	ld.const.f32 	%f155, [disc];
	add.f32 	%f156, %f150, %f151;
	add.f32 	%f157, %f148, %f148;
	sub.f32 	%f158, %f156, %f157;
	ld.const.f32 	%f159, [disc+4];
	mul.f32 	%f160, %f159, %f158;
	fma.rn.f32 	%f161, %f155, %f154, %f160;
	ld.shared.f32 	%f162, [%r10];
	ld.shared.f32 	%f163, [%r10+16];
	mul.f32 	%f164, %f150, 0f40800000;
	sub.f32 	%f165, %f162, %f164;
	fma.rn.f32 	%f166, %f148, 0f40C00000, %f165;
	mul.f32 	%f167, %f151, 0f40800000;
	sub.f32 	%f168, %f166, %f167;
	add.f32 	%f169, %f168, %f163;
	ld.const.f32 	%f170, [disc+8];
	fma.rn.f32 	%f171, %f169, %f170, %f161;
	mul.f32 	%f172, %f149, %f171;
	sub.f32 	%f173, %f148, %f172;
	shl.b32 	%r68, %r5, 2;
	add.s32 	%r69, %r10, %r68;
	st.shared.f32 	[%r69+8], %f173;
$L__BB4_20:
	bar.sync 	0;
	setp.lt.u32 	%p26, %r1, 10;
	@%p26 bra 	$L__BB4_39;
	shr.u32 	%r71, %r1, 1;
	ld.const.f32 	%f6, [disc+12];
	shl.b32 	%r72, %r5, 2;
	add.s32 	%r23, %r10, %r72;
	ld.const.f32 	%f7, [disc];
	ld.const.f32 	%f8, [disc+4];
	ld.const.f32 	%f9, [disc+8];
	ld.const.f32 	%f10, [disc+16];
	max.u32 	%r73, %r71, 8;
	add.s32 	%r24, %r73, -5;
	setp.lt.u32 	%p27, %r24, 4;
	mov.b32 	%r120, 4;
	@%p27 bra 	$L__BB4_33;
	shr.u32 	%r75, %r24, 2;
	add.s32 	%r76, %r75, 1;
	add.s32 	%r118, %r1, -4;
	and.b32  	%r77, %r76, 2147483646;
	neg.s32 	%r117, %r77;
	mov.b32 	%r119, 0;
$L__BB4_23:
	add.s32 	%r30, %r119, 4;
	setp.ge.u32 	%p28, %r2, %r118;
	setp.lt.u32 	%p29, %r2, %r30;
	or.pred  	%p30, %p28, %p29;
	@%p30 bra 	$L__BB4_25;
	ld.shared.f32 	%f174, [%r23+4];
	ld.shared.f32 	%f175, [%r23+12];
	mul.f32 	%f176, %f175, %f175;
	mul.f32 	%f177, %f174, %f174;
	sub.f32 	%f178, %f176, %f177;
	ld.shared.f32 	%f179, [%r23+8];
	add.f32 	%f180, %f174, %f175;
	add.f32 	%f181, %f179, %f179;
	sub.f32 	%f182, %f180, %f181;
	mul.f32 	%f183, %f8, %f182;
	fma.rn.f32 	%f184, %f7, %f178, %f183;
	ld.shared.f32 	%f185, [%r23];
	ld.shared.f32 	%f186, [%r23+16];
	mul.f32 	%f187, %f174, 0f40800000;
	sub.f32 	%f188, %f185, %f187;
	fma.rn.f32 	%f189, %f179, 0f40C00000, %f188;
	mul.f32 	%f190, %f175, 0f40800000;
	sub.f32 	%f191, %f189, %f190;
	add.f32 	%f192, %f191, %f186;
	fma.rn.f32 	%f193, %f192, %f9, %f184;
	ld.shared.f32 	%f194, [%r10+8];
	mul.f32 	%f195, %f6, %f193;
	sub.f32 	%f196, %f194, %f195;
	st.shared.f32 	[%r10+8], %f196;
$L__BB4_25:
	bar.sync 	0;
	add.s32 	%r79, %r118, -2;
	setp.ge.u32 	%p31, %r2, %r79;
	add.s32 	%r31, %r30, 2;
	setp.lt.u32 	%p32, %r2, %r31;
	or.pred  	%p33, %p31, %p32;
	@%p33 bra 	$L__BB4_27;
	ld.shared.f32 	%f197, [%r10+8];
	ld.shared.f32 	%f198, [%r10+4];
	ld.shared.f32 	%f199, [%r10+12];
	mul.f32 	%f200, %f199, %f199;
	mul.f32 	%f201, %f198, %f198;
	sub.f32 	%f202, %f200, %f201;
	add.f32 	%f203, %f198, %f199;
	add.f32 	%f204, %f197, %f197;
	sub.f32 	%f205, %f203, %f204;
	mul.f32 	%f206, %f8, %f205;
	fma.rn.f32 	%f207, %f7, %f202, %f206;
	ld.shared.f32 	%f208, [%r10];
	ld.shared.f32 	%f209, [%r10+16];
	mul.f32 	%f210, %f198, 0f40800000;
	sub.f32 	%f211, %f208, %f210;
	fma.rn.f32 	%f212, %f197, 0f40C00000, %f211;
	mul.f32 	%f213, %f199, 0f40800000;
	sub.f32 	%f214, %f212, %f213;
	add.f32 	%f215, %f214, %f209;
	fma.rn.f32 	%f216, %f215, %f9, %f207;
	mul.f32 	%f217, %f10, %f216;
	sub.f32 	%f218, %f197, %f217;
	st.shared.f32 	[%r23+8], %f218;
$L__BB4_27:
	bar.sync 	0;
	add.s32 	%r81, %r118, -4;
	setp.ge.u32 	%p34, %r2, %r81;
	add.s32 	%r32, %r31, 2;
	setp.lt.u32 	%p35, %r2, %r32;
	or.pred  	%p36, %p34, %p35;
	@%p36 bra 	$L__BB4_29;
	ld.shared.f32 	%f219, [%r23+4];
	ld.shared.f32 	%f220, [%r23+12];
	mul.f32 	%f221, %f220, %f220;
	mul.f32 	%f222, %f219, %f219;
	sub.f32 	%f223, %f221, %f222;
	ld.shared.f32 	%f224, [%r23+8];
	add.f32 	%f225, %f219, %f220;
	add.f32 	%f226, %f224, %f224;
	sub.f32 	%f227, %f225, %f226;
	mul.f32 	%f228, %f8, %f227;
	fma.rn.f32 	%f229, %f7, %f223, %f228;
	ld.shared.f32 	%f230, [%r23];
	ld.shared.f32 	%f231, [%r23+16];
	mul.f32 	%f232, %f219, 0f40800000;
	sub.f32 	%f233, %f230, %f232;
	fma.rn.f32 	%f234, %f224, 0f40C00000, %f233;
	mul.f32 	%f235, %f220, 0f40800000;
	sub.f32 	%f236, %f234, %f235;
	add.f32 	%f237, %f236, %f231;
	fma.rn.f32 	%f238, %f237, %f9, %f229;
	ld.shared.f32 	%f239, [%r10+8];
	mul.f32 	%f240, %f6, %f238;
	sub.f32 	%f241, %f239, %f240;
	st.shared.f32 	[%r10+8], %f241;
$L__BB4_29:
	bar.sync 	0;
	add.s32 	%r83, %r118, -6;
	setp.ge.u32 	%p37, %r2, %r83;
	add.s32 	%r85, %r32, 2;
	setp.lt.u32 	%p38, %r2, %r85;
	or.pred  	%p39, %p37, %p38;
	@%p39 bra 	$L__BB4_31;
	ld.shared.f32 	%f242, [%r10+8];
	ld.shared.f32 	%f243, [%r10+4];
	ld.shared.f32 	%f244, [%r10+12];
	mul.f32 	%f245, %f244, %f244;
	mul.f32 	%f246, %f243, %f243;
	sub.f32 	%f247, %f245, %f246;
	add.f32 	%f248, %f243, %f244;
	add.f32 	%f249, %f242, %f242;
	sub.f32 	%f250, %f248, %f249;
	mul.f32 	%f251, %f8, %f250;
	fma.rn.f32 	%f252, %f7, %f247, %f251;
	ld.shared.f32 	%f253, [%r10];
	ld.shared.f32 	%f254, [%r10+16];
	mul.f32 	%f255, %f243, 0f40800000;
	sub.f32 	%f256, %f253, %f255;
	fma.rn.f32 	%f257, %f242, 0f40C00000, %f256;
	mul.f32 	%f258, %f244, 0f40800000;
	sub.f32 	%f259, %f257, %f258;
	add.f32 	%f260, %f259, %f254;
	fma.rn.f32 	%f261, %f260, %f9, %f252;
	mul.f32 	%f262, %f10, %f261;
	sub.f32 	%f263, %f242, %f262;
	st.shared.f32 	[%r23+8], %f263;
$L__BB4_31:
	bar.sync 	0;
	add.s32 	%r119, %r119, 8;
	add.s32 	%r118, %r118, -8;
	add.s32 	%r117, %r117, 2;
	setp.ne.s32 	%p40, %r117, 0;
	@%p40 bra 	$L__BB4_23;
	add.s32 	%r120, %r119, 4;
$L__BB4_33:
	and.b32  	%r86, %r24, 4;
	setp.ne.s32 	%p41, %r86, 0;
	@%p41 bra 	$L__BB4_39;
	sub.s32 	%r87, %r1, %r120;
	setp.ge.u32 	%p42, %r2, %r87;
	setp.lt.u32 	%p43, %r2, %r120;
	or.pred  	%p44, %p42, %p43;
	@%p44 bra 	$L__BB4_36;
	ld.shared.f32 	%f264, [%r23+4];
	ld.shared.f32 	%f265, [%r23+12];
	mul.f32 	%f266, %f265, %f265;
	mul.f32 	%f267, %f264, %f264;
	sub.f32 	%f268, %f266, %f267;
	ld.shared.f32 	%f269, [%r23+8];
	add.f32 	%f270, %f264, %f265;
	add.f32 	%f271, %f269, %f269;
	sub.f32 	%f272, %f270, %f271;
	mul.f32 	%f273, %f8, %f272;
	fma.rn.f32 	%f274, %f7, %f268, %f273;
	ld.shared.f32 	%f275, [%r23];
	ld.shared.f32 	%f276, [%r23+16];
	mul.f32 	%f277, %f264, 0f40800000;
	sub.f32 	%f278, %f275, %f277;
	fma.rn.f32 	%f279, %f269, 0f40C00000, %f278;
	mul.f32 	%f280, %f265, 0f40800000;
	sub.f32 	%f281, %f279, %f280;
	add.f32 	%f282, %f281, %f276;
	fma.rn.f32 	%f283, %f282, %f9, %f274;
	ld.shared.f32 	%f284, [%r10+8];
	mul.f32 	%f285, %f6, %f283;
	sub.f32 	%f286, %f284, %f285;
	st.shared.f32 	[%r10+8], %f286;
$L__BB4_36:
	add.s32 	%r89, %r120, 2;
	bar.sync 	0;
	sub.s32 	%r90, %r1, %r89;
	setp.ge.u32 	%p45, %r2, %r90;
	setp.lt.u32 	%p46, %r2, %r89;
	or.pred  	%p47, %p45, %p46;
	@%p47 bra 	$L__BB4_38;
	ld.shared.f32 	%f287, [%r10+8];
	ld.shared.f32 	%f288, [%r10+4];
	ld.shared.f32 	%f289, [%r10+12];
	mul.f32 	%f290, %f289, %f289;
	mul.f32 	%f291, %f288, %f288;
	sub.f32 	%f292, %f290, %f291;
	add.f32 	%f293, %f288, %f289;
	add.f32 	%f294, %f287, %f287;
	sub.f32 	%f295, %f293, %f294;
	mul.f32 	%f296, %f8, %f295;
	fma.rn.f32 	%f297, %f7, %f292, %f296;
	ld.shared.f32 	%f298, [%r10];
	ld.shared.f32 	%f299, [%r10+16];
	mul.f32 	%f300, %f288, 0f40800000;
	sub.f32 	%f301, %f298, %f300;
	fma.rn.f32 	%f302, %f287, 0f40C00000, %f301;
	mul.f32 	%f303, %f289, 0f40800000;
	sub.f32 	%f304, %f302, %f303;
	add.f32 	%f305, %f304, %f299;
	fma.rn.f32 	%f306, %f305, %f9, %f297;
	mul.f32 	%f307, %f10, %f306;
	sub.f32 	%f308, %f287, %f307;
	st.shared.f32 	[%r23+8], %f308;
$L__BB4_38:
	bar.sync 	0;
$L__BB4_39:
	setp.eq.s16 	%p48, %rs1, 0;
	@%p48 bra 	$L__BB4_41;
	sub.s32 	%r92, %r3, %r1;
	ld.const.u32 	%r93, [disc+28];
	and.b32  	%r94, %r93, %r92;
	add.s32 	%r95, %r9, %r7;
	add.s32 	%r96, %r8, %r5;
	add.s32 	%r97, %r96, %r7;
	shl.b32 	%r98, %r97, 2;
	add.s32 	%r100, %r49, %r98;
	ld.shared.f32 	%f309, [%r100+-24];
	mul.wide.s32 	%rd12, %r3, 4;
	add.s64 	%rd13, %rd2, %rd12;
	st.global.f32 	[%rd13], %f309;
	shl.b32 	%r101, %r95, 2;
	add.s32 	%r102, %r49, %r101;
	ld.shared.f32 	%f310, [%r102+8];
	mul.wide.s32 	%rd14, %r94, 4;
	add.s64 	%rd15, %rd1, %rd14;
	st.global.f32 	[%rd15], %f310;
	bra.uni 	$L__BB4_42;
$L__BB4_41:
	add.s32 	%r103, %r3, %r1;
	ld.const.u32 	%r104, [disc+28];
	and.b32  	%r105, %r104, %r103;
	add.s32 	%r106, %r9, %r7;
	add.s32 	%r107, %r8, %r5;
	add.s32 	%r108, %r107, %r7;
	shl.b32 	%r109, %r108, 2;
	add.s32 	%r111, %r49, %r109;
	ld.shared.f32 	%f311, [%r111+-24];
	mul.wide.s32 	%rd16, %r105, 4;
	add.s64 	%rd17, %rd2, %rd16;
	st.global.f32 	[%rd17], %f311;
	shl.b32 	%r112, %r106, 2;
	add.s32 	%r113, %r49, %r112;
	ld.shared.f32 	%f312, [%r113+8];
	mul.wide.s32 	%rd18, %r3, 4;
	add.s64 	%rd19, %rd1, %rd18;
	st.global.f32 	[%rd19], %f312;
$L__BB4_42:
	ret;

}


// ===== COMPILED SASS (sm_100) =====

	.target	sm_100

	.elftype	@"ET_EXEC"


//--------------------- .note.nv.tkinfo           --------------------------
	.section	.note.nv.tkinfo,"",@"SHT_NOTE"
	.sectionflags	@"SHF_NOTE_NV_TKINFO"
	.tkinfo
        /*0018*/ 	.word	0x00000002
        /*0030*/ 	.string	""
        /*0030*/ 	.string	"ptxas"
        /*0030*/ 	.string	"Cuda compilation tools, release 13.0, V13.0.88"
        /*0030*/ 	.string	"Build cuda_13.0.r13.0/compiler.36424714_0"
        /*0030*/ 	.string	"-arch sm_100 -m 64 "



//--------------------- .note.nv.cuinfo           --------------------------
	.section	.note.nv.cuinfo,"",@"SHT_NOTE"
	.sectionflags	@"SHF_NOTE_NV_CUINFO"
        /*0018*/ 	.short	0x0002
        /*001a*/ 	.short	0x0064
        /*001c*/ 	.short	0x0082
	.zero		2


//--------------------- .nv.info                  --------------------------
	.section	.nv.info,"",@"SHT_CUDA_INFO"
	.align	4


	//----- nvinfo : EIATTR_REGCOUNT
	.align		4
        /*0000*/ 	.byte	0x04, 0x2f
        /*0002*/ 	.short	(.L_2 - .L_1)
	.align		4
.L_1:
        /*0004*/ 	.word	index@(_Z10swapKernelPKfPfi)
        /*0008*/ 	.word	0x0000000a


	//----- nvinfo : EIATTR_FRAME_SIZE
	.align		4
.L_2:
        /*000c*/ 	.byte	0x04, 0x11
        /*000e*/ 	.short	(.L_4 - .L_3)
	.align		4
.L_3:
        /*0010*/ 	.word	index@(_Z10swapKernelPKfPfi)
        /*0014*/ 	.word	0x00000000


	//----- nvinfo : EIATTR_REGCOUNT
	.align		4
.L_4:
        /*0018*/ 	.byte	0x04, 0x2f
        /*001a*/ 	.short	(.L_6 - .L_5)
	.align		4
.L_5:
        /*001c*/ 	.word	index@(_Z9classicKSPKfPfb)
        /*0020*/ 	.word	0x00000014


	//----- nvinfo : EIATTR_FRAME_SIZE
	.align		4
.L_6:
        /*0024*/ 	.byte	0x04, 0x11
        /*0026*/ 	.short	(.L_8 - .L_7)
	.align		4
.L_7:
        /*0028*/ 	.word	index@(_Z9classicKSPKfPfb)
        /*002c*/ 	.word	0x00000000


	//----- nvinfo : EIATTR_REGCOUNT
	.align		4
.L_8:
        /*0030*/ 	.byte	0x04, 0x2f
        /*0032*/ 	.short	(.L_10 - .L_9)
	.align		4
.L_9:
        /*0034*/ 	.word	index@(_Z10upTrianglePKfPfS1_)
        /*0038*/ 	.word	0x00000011


	//----- nvinfo : EIATTR_FRAME_SIZE
	.align		4
.L_10:
        /*003c*/ 	.byte	0x04, 0x11
        /*003e*/ 	.short	(.L_12 - .L_11)
	.align		4
.L_11:
        /*0040*/ 	.word	index@(_Z10upTrianglePKfPfS1_)
        /*0044*/ 	.word	0x00000000


	//----- nvinfo : EIATTR_REGCOUNT
	.align		4
.L_12:
        /*0048*/ 	.byte	0x04, 0x2f
        /*004a*/ 	.short	(.L_14 - .L_13)
	.align		4
.L_13:
        /*004c*/ 	.word	index@(_Z12downTrianglePfPKfS1_)
        /*0050*/ 	.word	0x00000012


	//----- nvinfo : EIATTR_FRAME_SIZE
	.align		4
.L_14:
        /*0054*/ 	.byte	0x04, 0x11
        /*0056*/ 	.short	(.L_16 - .L_15)
	.align		4
.L_15:
        /*0058*/ 	.word	index@(_Z12downTrianglePfPKfS1_)
        /*005c*/ 	.word	0x00000000


	//----- nvinfo : EIATTR_REGCOUNT
	.align		4
.L_16:
        /*0060*/ 	.byte	0x04, 0x2f
        /*0062*/ 	.short	(.L_18 - .L_17)
	.align		4
.L_17:
        /*0064*/ 	.word	index@(_Z12wholeDiamondPfS_S_S_b)
        /*0068*/ 	.word	0x00000017


	//----- nvinfo : EIATTR_FRAME_SIZE
	.align		4
.L_18:
        /*006c*/ 	.byte	0x04, 0x11
        /*006e*/ 	.short	(.L_20 - .L_19)
	.align		4
.L_19:
        /*0070*/ 	.word	index@(_Z12wholeDiamondPfS_S_S_b)
        /*0074*/ 	.word	0x00000000


	//----- nvinfo : EIATTR_MIN_STACK_SIZE
	.align		4
.L_20:
        /*0078*/ 	.byte	0x04, 0x12
        /*007a*/ 	.short	(.L_22 - .L_21)
	.align		4
.L_21:
        /*007c*/ 	.word	index@(_Z12wholeDiamondPfS_S_S_b)
        /*0080*/ 	.word	0x00000000


	//----- nvinfo : EIATTR_MIN_STACK_SIZE
	.align		4
.L_22:
        /*0084*/ 	.byte	0x04, 0x12
        /*0086*/ 	.short	(.L_24 - .L_23)
	.align		4
.L_23:
        /*0088*/ 	.word	index@(_Z12downTrianglePfPKfS1_)
        /*008c*/ 	.word	0x00000000


	//----- nvinfo : EIATTR_MIN_STACK_SIZE
	.align		4
.L_24:
        /*0090*/ 	.byte	0x04, 0x12
        /*0092*/ 	.short	(.L_26 - .L_25)
	.align		4
.L_25:
        /*0094*/ 	.word	index@(_Z10upTrianglePKfPfS1_)
        /*0098*/ 	.word	0x00000000


	//----- nvinfo : EIATTR_MIN_STACK_SIZE
	.align		4
.L_26:
        /*009c*/ 	.byte	0x04, 0x12
        /*009e*/ 	.short	(.L_28 - .L_27)
	.align		4
.L_27:
        /*00a0*/ 	.word	index@(_Z9classicKSPKfPfb)
        /*00a4*/ 	.word	0x00000000


	//----- nvinfo : EIATTR_MIN_STACK_SIZE
	.align		4
.L_28:
        /*00a8*/ 	.byte	0x04, 0x12
        /*00aa*/ 	.short	(.L_30 - .L_29)
	.align		4
.L_29:
        /*00ac*/ 	.word	index@(_Z10swapKernelPKfPfi)
        /*00b0*/ 	.word	0x00000000
.L_30:


//--------------------- .nv.compat                --------------------------
	.section	.nv.compat,"",@"SHT_CUDA_COMPAT_INFO"
	.align	4
        /*0000*/ 	.byte	0x02, 0x09, 0x00, 0x00, 0x02, 0x02, 0x01, 0x00, 0x02, 0x05, 0x05, 0x00, 0x03, 0x07, 0x01, 0x01
        /*0010*/ 	.byte	0x02, 0x03, 0x00, 0x00, 0x02, 0x06, 0x01, 0x00, 0x04, 0x0b, 0x08, 0x00, 0x09, 0x00, 0x00, 0x00
        /*0020*/ 	.byte	0x00, 0x00, 0x00, 0x00


//--------------------- .nv.info._Z12wholeDiamondPfS_S_S_b --------------------------
	.section	.nv.info._Z12wholeDiamondPfS_S_S_b,"",@"SHT_CUDA_INFO"
	.sectionflags	@""
	.align	4


	//----- nvinfo : EIATTR_CUDA_API_VERSION
	.align		4
        /*0000*/ 	.byte	0x04, 0x37
        /*0002*/ 	.short	(.L_32 - .L_31)
.L_31:
        /*0004*/ 	.word	0x00000082


	//----- nvinfo : EIATTR_KPARAM_INFO
	.align		4
.L_32:
        /*0008*/ 	.byte	0x04, 0x17
        /*000a*/ 	.short	(.L_34 - .L_33)
.L_33:
        /*000c*/ 	.word	0x00000000
        /*0010*/ 	.short	0x0004
        /*0012*/ 	.short	0x0020
        /*0014*/ 	.byte	0x00, 0xf0, 0x05, 0x00


	//----- nvinfo : EIATTR_KPARAM_INFO
	.align		4
.L_34:
        /*0018*/ 	.byte	0x04, 0x17
        /*001a*/ 	.short	(.L_36 - .L_35)
.L_35:
        /*001c*/ 	.word	0x00000000
        /*0020*/ 	.short	0x0003
        /*0022*/ 	.short	0x0018
        /*0024*/ 	.byte	0x00, 0xf5, 0x21, 0x00


	//----- nvinfo : EIATTR_KPARAM_INFO
	.align		4
.L_36:
        /*0028*/ 	.byte	0x04, 0x17
        /*002a*/ 	.short	(.L_38 - .L_37)
.L_37:
        /*002c*/ 	.word	0x00000000
        /*0030*/ 	.short	0x0002
        /*0032*/ 	.short	0x0010
        /*0034*/ 	.byte	0x00, 0xf5, 0x21, 0x00


	//----- nvinfo : EIATTR_KPARAM_INFO
	.align		4
.L_38:
        /*0038*/ 	.byte	0x04, 0x17
        /*003a*/ 	.short	(.L_40 - .L_39)
.L_39:
        /*003c*/ 	.word	0x00000000
        /*0040*/ 	.short	0x0001
        /*0042*/ 	.short	0x0008
        /*0044*/ 	.byte	0x00, 0xf5, 0x21, 0x00


	//----- nvinfo : EIATTR_KPARAM_INFO
	.align		4
.L_40:
        /*0048*/ 	.byte	0x04, 0x17
        /*004a*/ 	.short	(.L_42 - .L_41)
.L_41:
        /*004c*/ 	.word	0x00000000
        /*0050*/ 	.short	0x0000
        /*0052*/ 	.short	0x0000
        /*0054*/ 	.byte	0x00, 0xf5, 0x21, 0x00


	//----- nvinfo : EIATTR_SPARSE_MMA_MASK
	.align		4
.L_42:
        /*0058*/ 	.byte	0x03, 0x50
        /*005a*/ 	.short	0x0000


	//----- nvinfo : EIATTR_MAXREG_COUNT
	.align		4
        /*005c*/ 	.byte	0x03, 0x1b
        /*005e*/ 	.short	0x00ff


	//----- nvinfo : EIATTR_NUM_BARRIERS
	.align		4
        /*0060*/ 	.byte	0x02, 0x4c
        /*0062*/ 	.byte	0x01
	.zero		1


	//----- nvinfo : EIATTR_MERCURY_ISA_VERSION
	.align		4
        /*0064*/ 	.byte	0x03, 0x5f
        /*0066*/ 	.short	0x0101


	//----- nvinfo : EIATTR_VRC_CTA_INIT_COUNT
	.align		4
        /*0068*/ 	.byte	0x02, 0x4a
	.zero		1
	.zero		1


	//----- nvinfo : EIATTR_EXIT_INSTR_OFFSETS
	.align		4
        /*006c*/ 	.byte	0x04, 0x1c
        /*006e*/ 	.short	(.L_44 - .L_43)


	//   ....[0]....
.L_43:
        /*0070*/ 	.word	0x00001d10


	//   ....[1]....
        /*0074*/ 	.word	0x00001e20


	//----- nvinfo : EIATTR_CRS_STACK_SIZE
	.align		4
.L_44:
        /*0078*/ 	.byte	0x04, 0x1e
        /*007a*/ 	.short	(.L_46 - .L_45)
.L_45:
        /*007c*/ 	.word	0x00000000


	//----- nvinfo : EIATTR_CBANK_PARAM_SIZE
	.align		4
.L_46:
        /*0080*/ 	.byte	0x03, 0x19
        /*0082*/ 	.short	0x0021


	//----- nvinfo : EIATTR_PARAM_CBANK
	.align		4
        /*0084*/ 	.byte	0x04, 0x0a
        /*0086*/ 	.short	(.L_48 - .L_47)
	.align		4
.L_47:
        /*0088*/ 	.word	index@(.nv.constant0._Z12wholeDiamondPfS_S_S_b)
        /*008c*/ 	.short	0x0380
        /*008e*/ 	.short	0x0021


	//----- nvinfo : EIATTR_SW_WAR
	.align		4
.L_48:
        /*0090*/ 	.byte	0x04, 0x36
        /*0092*/ 	.short	(.L_50 - .L_49)
.L_49:
        /*0094*/ 	.word	0x00000008
.L_50:


//--------------------- .nv.info._Z12downTrianglePfPKfS1_ --------------------------
	.section	.nv.info._Z12downTrianglePfPKfS1_,"",@"SHT_CUDA_INFO"
	.sectionflags	@""
	.align	4


	//----- nvinfo : EIATTR_CUDA_API_VERSION
	.align		4
        /*0000*/ 	.byte	0x04, 0x37
        /*0002*/ 	.short	(.L_52 - .L_51)
.L_51:
        /*0004*/ 	.word	0x00000082


	//----- nvinfo : EIATTR_KPARAM_INFO
	.align		4
.L_52:
        /*0008*/ 	.byte	0x04, 0x17
        /*000a*/ 	.short	(.L_54 - .L_53)
.L_53:
        /*000c*/ 	.word	0x00000000
        /*0010*/ 	.short	0x0002
        /*0012*/ 	.short	0x0010
        /*0014*/ 	.byte	0x00, 0xf5, 0x21, 0x00


	//----- nvinfo : EIATTR_KPARAM_INFO
	.align		4
.L_54:
        /*0018*/ 	.byte	0x04, 0x17
        /*001a*/ 	.short	(.L_56 - .L_55)
.L_55:
        /*001c*/ 	.word	0x00000000
        /*0020*/ 	.short	0x0001
        /*0022*/ 	.short	0x0008
        /*0024*/ 	.byte	0x00, 0xf5, 0x21, 0x00


	//----- nvinfo : EIATTR_KPARAM_INFO
	.align		4
.L_56:
        /*0028*/ 	.byte	0x04, 0x17
        /*002a*/ 	.short	(.L_58 - .L_57)
.L_57:
        /*002c*/ 	.word	0x00000000
        /*0030*/ 	.short	0x0000
        /*0032*/ 	.short	0x0000
        /*0034*/ 	.byte	0x00, 0xf5, 0x21, 0x00


	//----- nvinfo : EIATTR_SPARSE_MMA_MASK
	.align		4
.L_58:
        /*0038*/ 	.byte	0x03, 0x50
        /*003a*/ 	.short	0x0000


	//----- nvinfo : EIATTR_MAXREG_COUNT
	.align		4
        /*003c*/ 	.byte	0x03, 0x1b
        /*003e*/ 	.short	0x00ff


	//----- nvinfo : EIATTR_NUM_BARRIERS
	.align		4
        /*0040*/ 	.byte	0x02, 0x4c
        /*0042*/ 	.byte	0x01
	.zero		1


	//----- nvinfo : EIATTR_MERCURY_ISA_VERSION
	.align		4
        /*0044*/ 	.byte	0x03, 0x5f
        /*0046*/ 	.short	0x0101


	//----- nvinfo : EIATTR_VRC_CTA_INIT_COUNT
	.align		4
        /*0048*/ 	.byte	0x02, 0x4a
	.zero		1
	.zero		1


	//----- nvinfo : EIATTR_EXIT_INSTR_OFFSETS
	.align		4
        /*004c*/ 	.byte	0x04, 0x1c
        /*004e*/ 	.short	(.L_60 - .L_59)


	//   ....[0]....
.L_59:
        /*0050*/ 	.word	0x00000e00


	//----- nvinfo : EIATTR_CRS_STACK_SIZE
	.align		4
.L_60:
        /*0054*/ 	.byte	0x04, 0x1e
        /*0056*/ 	.short	(.L_62 - .L_61)
.L_61:
        /*0058*/ 	.word	0x00000000


	//----- nvinfo : EIATTR_CBANK_PARAM_SIZE
	.align		4
.L_62:
        /*005c*/ 	.byte	0x03, 0x19
        /*005e*/ 	.short	0x0018


	//----- nvinfo : EIATTR_PARAM_CBANK
	.align		4
        /*0060*/ 	.byte	0x04, 0x0a
        /*0062*/ 	.short	(.L_64 - .L_63)
	.align		4
.L_63:
        /*0064*/ 	.word	index@(.nv.constant0._Z12downTrianglePfPKfS1_)
        /*0068*/ 	.short	0x0380
        /*006a*/ 	.short	0x0018


	//----- nvinfo : EIATTR_SW_WAR
	.align		4
.L_64:
        /*006c*/ 	.byte	0x04, 0x36
        /*006e*/ 	.short	(.L_66 - .L_65)
.L_65:
        /*0070*/ 	.word	0x00000008
.L_66:


//--------------------- .nv.info._Z10upTrianglePKfPfS1_ --------------------------
	.section	.nv.info._Z10upTrianglePKfPfS1_,"",@"SHT_CUDA_INFO"
	.sectionflags	@""
	.align	4


	//----- nvinfo : EIATTR_CUDA_API_VERSION
	.align		4
        /*0000*/ 	.byte	0x04, 0x37
        /*0002*/ 	.short	(.L_68 - .L_67)
.L_67:
        /*0004*/ 	.word	0x00000082


	//----- nvinfo : EIATTR_KPARAM_INFO
	.align		4
.L_68:
        /*0008*/ 	.byte	0x04, 0x17
        /*000a*/ 	.short	(.L_70 - .L_69)
.L_69:
        /*000c*/ 	.word	0x00000000
        /*0010*/ 	.short	0x0002
        /*0012*/ 	.short	0x0010
        /*0014*/ 	.byte	0x00, 0xf5, 0x21, 0x00


	//----- nvinfo : EIATTR_KPARAM_INFO
	.align		4
.L_70:
        /*0018*/ 	.byte	0x04, 0x17
        /*001a*/ 	.short	(.L_72 - .L_71)
.L_71:
        /*001c*/ 	.word	0x00000000
        /*0020*/ 	.short	0x0001
        /*0022*/ 	.short	0x0008
        /*0024*/ 	.byte	0x00, 0xf5, 0x21, 0x00


	//----- nvinfo : EIATTR_KPARAM_INFO
	.align		4
.L_72:
        /*0028*/ 	.byte	0x04, 0x17
        /*002a*/ 	.short	(.L_74 - .L_73)
.L_73:
        /*002c*/ 	.word	0x00000000
        /*0030*/ 	.short	0x0000
        /*0032*/ 	.short	0x0000
        /*0034*/ 	.byte	0x00, 0xf5, 0x21, 0x00


	//----- nvinfo : EIATTR_SPARSE_MMA_MASK
	.align		4
.L_74:
        /*0038*/ 	.byte	0x03, 0x50
        /*003a*/ 	.short	0x0000


	//----- nvinfo : EIATTR_MAXREG_COUNT
	.align		4
        /*003c*/ 	.byte	0x03, 0x1b
        /*003e*/ 	.short	0x00ff


	//----- nvinfo : EIATTR_NUM_BARRIERS
	.align		4
        /*0040*/ 	.byte	0x02, 0x4c
        /*0042*/ 	.byte	0x01
	.zero		1


	//----- nvinfo : EIATTR_MERCURY_ISA_VERSION
	.align		4
        /*0044*/ 	.byte	0x03, 0x5f
        /*0046*/ 	.short	0x0101


	//----- nvinfo : EIATTR_VRC_CTA_INIT_COUNT
	.align		4
        /*0048*/ 	.byte	0x02, 0x4a
	.zero		1
	.zero		1


	//----- nvinfo : EIATTR_EXIT_INSTR_OFFSETS
	.align		4
        /*004c*/ 	.byte	0x04, 0x1c
        /*004e*/ 	.short	(.L_76 - .L_75)


	//   ....[0]....
.L_75:
        /*0050*/ 	.word	0x00001070


	//----- nvinfo : EIATTR_CRS_STACK_SIZE
	.align		4
.L_76:
        /*0054*/ 	.byte	0x04, 0x1e
        /*0056*/ 	.short	(.L_78 - .L_77)
.L_77:
        /*0058*/ 	.word	0x00000000


	//----- nvinfo : EIATTR_CBANK_PARAM_SIZE
	.align		4
.L_78:
        /*005c*/ 	.byte	0x03, 0x19
        /*005e*/ 	.short	0x0018


	//----- nvinfo : EIATTR_PARAM_CBANK
	.align		4
        /*0060*/ 	.byte	0x04, 0x0a
        /*0062*/ 	.short	(.L_80 - .L_79)
	.align		4
.L_79:
        /*0064*/ 	.word	index@(.nv.constant0._Z10upTrianglePKfPfS1_)
        /*0068*/ 	.short	0x0380
        /*006a*/ 	.short	0x0018


	//----- nvinfo : EIATTR_SW_WAR
	.align		4
.L_80:
        /*006c*/ 	.byte	0x04, 0x36
        /*006e*/ 	.short	(.L_82 - .L_81)
.L_81:
        /*0070*/ 	.word	0x00000008
.L_82:


//--------------------- .nv.info._Z9classicKSPKfPfb --------------------------
	.section	.nv.info._Z9classicKSPKfPfb,"",@"SHT_CUDA_INFO"
	.sectionflags	@""
	.align	4


	//----- nvinfo : EIATTR_CUDA_API_VERSION
	.align		4
        /*0000*/ 	.byte	0x04, 0x37
        /*0002*/ 	.short	(.L_84 - .L_83)
.L_83:
        /*0004*/ 	.word	0x00000082


	//----- nvinfo : EIATTR_KPARAM_INFO
	.align		4
.L_84:
        /*0008*/ 	.byte	0x04, 0x17
        /*000a*/ 	.short	(.L_86 - .L_85)
.L_85:
        /*000c*/ 	.word	0x00000000
        /*0010*/ 	.short	0x0002
        /*0012*/ 	.short	0x0010
        /*0014*/ 	.byte	0x00, 0xf0, 0x05, 0x00


	//----- nvinfo : EIATTR_KPARAM_INFO
	.align		4
.L_86:
        /*0018*/ 	.byte	0x04, 0x17
        /*001a*/ 	.short	(.L_88 - .L_87)
.L_87:
        /*001c*/ 	.word	0x00000000
        /*0020*/ 	.short	0x0001
        /*0022*/ 	.short	0x0008
        /*0024*/ 	.byte	0x00, 0xf5, 0x21, 0x00


	//----- nvinfo : EIATTR_KPARAM_INFO
	.align		4
.L_88:
        /*0028*/ 	.byte	0x04, 0x17
        /*002a*/ 	.short	(.L_90 - .L_89)
.L_89:
        /*002c*/ 	.word	0x00000000
        /*0030*/ 	.short	0x0000
        /*0032*/ 	.short	0x0000
        /*0034*/ 	.byte	0x00, 0xf5, 0x21, 0x00


	//----- nvinfo : EIATTR_SPARSE_MMA_MASK
	.align		4
.L_90:
        /*0038*/ 	.byte	0x03, 0x50
        /*003a*/ 	.short	0x0000


	//----- nvinfo : EIATTR_MAXREG_COUNT
	.align		4
        /*003c*/ 	.byte	0x03, 0x1b
        /*003e*/ 	.short	0x00ff


	//----- nvinfo : EIATTR_MERCURY_ISA_VERSION
	.align		4
        /*0040*/ 	.byte	0x03, 0x5f
        /*0042*/ 	.short	0x0101


	//----- nvinfo : EIATTR_VRC_CTA_INIT_COUNT
	.align		4
        /*0044*/ 	.byte	0x02, 0x4a
	.zero		1
	.zero		1


	//----- nvinfo : EIATTR_EXIT_INSTR_OFFSETS
	.align		4
        /*0048*/ 	.byte	0x04, 0x1c
        /*004a*/ 	.short	(.L_92 - .L_91)


	//   ....[0]....
.L_91:
        /*004c*/ 	.word	0x00000320


	//   ....[1]....
        /*0050*/ 	.word	0x00000510


	//----- nvinfo : EIATTR_CBANK_PARAM_SIZE
	.align		4
.L_92:
        /*0054*/ 	.byte	0x03, 0x19
        /*0056*/ 	.short	0x0011


	//----- nvinfo : EIATTR_PARAM_CBANK
	.align		4
        /*0058*/ 	.byte	0x04, 0x0a
        /*005a*/ 	.short	(.L_94 - .L_93)
	.align		4
.L_93:
        /*005c*/ 	.word	index@(.nv.constant0._Z9classicKSPKfPfb)
        /*0060*/ 	.short	0x0380
        /*0062*/ 	.short	0x0011


	//----- nvinfo : EIATTR_SW_WAR
	.align		4
.L_94:
        /*0064*/ 	.byte	0x04, 0x36
        /*0066*/ 	.short	(.L_96 - .L_95)
.L_95:
        /*0068*/ 	.word	0x00000008
.L_96:


//--------------------- .nv.info._Z10swapKernelPKfPfi --------------------------
	.section	.nv.info._Z10swapKernelPKfPfi,"",@"SHT_CUDA_INFO"
	.sectionflags	@""
	.align	4


	//----- nvinfo : EIATTR_CUDA_API_VERSION
	.align		4
        /*0000*/ 	.byte	0x04, 0x37
        /*0002*/ 	.short	(.L_98 - .L_97)
.L_97:
        /*0004*/ 	.word	0x00000082


	//----- nvinfo : EIATTR_KPARAM_INFO
	.align		4
.L_98:
        /*0008*/ 	.byte	0x04, 0x17
        /*000a*/ 	.short	(.L_100 - .L_99)
.L_99:
        /*000c*/ 	.word	0x00000000
        /*0010*/ 	.short	0x0002
        /*0012*/ 	.short	0x0010
        /*0014*/ 	.byte	0x00, 0xf0, 0x11, 0x00


	//----- nvinfo : EIATTR_KPARAM_INFO
	.align		4
.L_100:
        /*0018*/ 	.byte	0x04, 0x17
        /*001a*/ 	.short	(.L_102 - .L_101)
.L_101:
        /*001c*/ 	.word	0x00000000
        /*0020*/ 	.short	0x0001
        /*0022*/ 	.short	0x0008
        /*0024*/ 	.byte	0x00, 0xf5, 0x21, 0x00


	//----- nvinfo : EIATTR_KPARAM_INFO
	.align		4
.L_102:
        /*0028*/ 	.byte	0x04, 0x17
        /*002a*/ 	.short	(.L_104 - .L_103)
.L_103:
        /*002c*/ 	.word	0x00000000
        /*0030*/ 	.short	0x0000
        /*0032*/ 	.short	0x0000
        /*0034*/ 	.byte	0x00, 0xf5, 0x21, 0x00


	//----- nvinfo : EIATTR_SPARSE_MMA_MASK
	.align		4
.L_104:
        /*0038*/ 	.byte	0x03, 0x50
        /*003a*/ 	.short	0x0000


	//----- nvinfo : EIATTR_MAXREG_COUNT
	.align		4
        /*003c*/ 	.byte	0x03, 0x1b
        /*003e*/ 	.short	0x00ff


	//----- nvinfo : EIATTR_MERCURY_ISA_VERSION
	.align		4
        /*0040*/ 	.byte	0x03, 0x5f
        /*0042*/ 	.short	0x0101


	//----- nvinfo : EIATTR_VRC_CTA_INIT_COUNT
	.align		4
        /*0044*/ 	.byte	0x02, 0x4a
	.zero		1
	.zero		1


	//----- nvinfo : EIATTR_EXIT_INSTR_OFFSETS
	.align		4
        /*0048*/ 	.byte	0x04, 0x1c
        /*004a*/ 	.short	(.L_106 - .L_105)


	//   ....[0]....
.L_105:
        /*004c*/ 	.word	0x00000110


	//----- nvinfo : EIATTR_CBANK_PARAM_SIZE
	.align		4
.L_106:
        /*0050*/ 	.byte	0x03, 0x19
        /*0052*/ 	.short	0x0014


	//----- nvinfo : EIATTR_PARAM_CBANK
	.align		4
        /*0054*/ 	.byte	0x04, 0x0a
        /*0056*/ 	.short	(.L_108 - .L_107)
	.align		4
.L_107:
        /*0058*/ 	.word	index@(.nv.constant0._Z10swapKernelPKfPfi)
        /*005c*/ 	.short	0x0380
        /*005e*/ 	.short	0x0014


	//----- nvinfo : EIATTR_SW_WAR
	.align		4
.L_108:
        /*0060*/ 	.byte	0x04, 0x36
        /*0062*/ 	.short	(.L_110 - .L_109)
.L_109:
        /*0064*/ 	.word	0x00000008
.L_110:


//--------------------- .nv.callgraph             --------------------------
	.section	.nv.callgraph,"",@"SHT_CUDA_CALLGRAPH"
	.align	4
	.sectionentsize	8
	.align		4
        /*0000*/ 	.word	0x00000000
	.align		4
        /*0004*/ 	.word	0xffffffff
	.align		4
        /*0008*/ 	.word	0x00000000
	.align		4
        /*000c*/ 	.word	0xfffffffe
	.align		4
        /*0010*/ 	.word	0x00000000
	.align		4
        /*0014*/ 	.word	0xfffffffd
	.align		4
        /*0018*/ 	.word	0x00000000
	.align		4
        /*001c*/ 	.word	0xfffffffc


//--------------------- .nv.constant3             --------------------------
	.section	.nv.constant3,"a",@progbits
	.align	4
.nv.constant3:
	.type		disc,@object
	.size		disc,(.L_0 - disc)
disc:
	.zero		32
.L_0:


//--------------------- .text._Z12wholeDiamondPfS_S_S_b --------------------------
	.section	.text._Z12wholeDiamondPfS_S_S_b,"ax",@progbits
	.align	128
        .global         _Z12wholeDiamondPfS_S_S_b
        .type           _Z12wholeDiamondPfS_S_S_b,@function
        .size           _Z12wholeDiamondPfS_S_S_b,(.L_x_71 - _Z12wholeDiamondPfS_S_S_b)
        .other          _Z12wholeDiamondPfS_S_S_b,@"STO_CUDA_ENTRY STV_DEFAULT"
_Z12wholeDiamondPfS_S_S_b:
.text._Z12wholeDiamondPfS_S_S_b:
[----:B------:R-:W-:Y:S01]  /*0000*/  LDC R1, c[0x0][0x37c] ;  /* 0x0000df00ff017b82 */ /* 0x000fe20000000800 */
[----:B------:R-:W0:Y:S07]  /*0010*/  S2R R2, SR_TID.X ;  /* 0x0000000000027919 */ /* 0x000e2e0000002100 */
[----:B------:R-:W1:Y:S01]  /*0020*/  LDC.64 R8, c[0x0][0x380] ;  /* 0x0000e000ff087b82 */ /* 0x000e620000000a00 */
[----:B------:R-:W0:Y:S01]  /*0030*/  LDCU UR17, c[0x0][0x360] ;  /* 0x00006c00ff1177ac */ /* 0x000e220008000800 */
[----:B------:R-:W0:Y:S01]  /*0040*/  S2R R3, SR_CTAID.X ;  /* 0x0000000000037919 */ /* 0x000e220000002500 */
[----:B------:R-:W2:Y:S05]  /*0050*/  LDCU.64 UR10, c[0x0][0x358] ;  /* 0x00006b00ff0a77ac */ /* 0x000eaa0008000a00 */
[----:B------:R-:W3:Y:S08]  /*0060*/  LDC.64 R10, c[0x0][0x388] ;  /* 0x0000e200ff0a7b82 */ /* 0x000ef00000000a00 */
[----:B------:R-:W4:Y:S08]  /*0070*/  LDC R5, c[0x3][0x14] ;  /* 0x00c00500ff057b82 */ /* 0x000f300000000800 */
[----:B------:R-:W5:Y:S08]  /*0080*/  S2UR UR5, SR_CgaCtaId ;  /* 0x00000000000579c3 */ /* 0x000f700000008800 */
[----:B------:R-:W4:Y:S01]  /*0090*/  LDC R7, c[0x3][0x18] ;  /* 0x00c00600ff077b82 */ /* 0x000f220000000800 */
[----:B0-----:R-:W-:-:S04]  /*00a0*/  IMAD R0, R3, UR17, R2 ;  /* 0x0000001103007c24 */ /* 0x001fc8000f8e0202 */
[----:B-1----:R-:W-:-:S04]  /*00b0*/  IMAD.WIDE R8, R0, 0x4, R8 ;  /* 0x0000000400087825 */ /* 0x002fc800078e0208 */
[----:B---3--:R-:W-:Y:S01]  /*00c0*/  IMAD.WIDE R10, R0, 0x4, R10 ;  /* 0x00000004000a7825 */ /* 0x008fe200078e020a */
[----:B--2---:R0:W2:Y:S05]  /*00d0*/  LDG.E R12, desc[UR10][R8.64] ;  /* 0x0000000a080c7981 */ /* 0x0040aa000c1e1900 */
[----:B------:R1:W3:Y:S01]  /*00e0*/  LDG.E R10, desc[UR10][R10.64] ;  /* 0x0000000a0a0a7981 */ /* 0x0002e2000c1e1900 */
[----:B------:R-:W-:Y:S01]  /*00f0*/  SHF.R.U32.HI R4, RZ, 0x1, R2 ;  /* 0x00000001ff047819 */ /* 0x000fe20000011602 */
[----:B------:R-:W-:Y:S01]  /*0100*/  UMOV UR4, 0x400 ;  /* 0x0000040000047882 */ /* 0x000fe20000000000 */
[----:B------:R-:W-:Y:S01]  /*0110*/  SHF.L.U32 R3, R2, 0x1d, RZ ;  /* 0x0000001d02037819 */ /* 0x000fe200000006ff */
[----:B-----5:R-:W-:Y:S01]  /*0120*/  ULEA UR5, UR5, UR4, 0x18 ;  /* 0x0000000405057291 */ /* 0x020fe2000f8ec0ff */
[----:B------:R-:W-:-:S02]  /*0130*/  LOP3.LUT R13, R4, 0x1fe, RZ, 0xc0, !PT ;  /* 0x000001fe040d7812 */ /* 0x000fc400078ec0ff */
[----:B------:R-:W-:Y:S02]  /*0140*/  LOP3.LUT R6, R2, 0x3, RZ, 0xc0, !PT ;  /* 0x0000000302067812 */ /* 0x000fe400078ec0ff */
[----:B------:R-:W-:Y:S02]  /*0150*/  SHF.R.S32.HI R4, RZ, 0x1f, R3 ;  /* 0x0000001fff047819 */ /* 0x000fe40000011403 */
[----:B------:R-:W-:Y:S02]  /*0160*/  IADD3 R3, PT, PT, R6, -R13, RZ ;  /* 0x8000000d06037210 */ /* 0x000fe40007ffe0ff */
[----:B----4-:R-:W-:Y:S02]  /*0170*/  LOP3.LUT R4, R4, R5, RZ, 0xc0, !PT ;  /* 0x0000000504047212 */ /* 0x010fe400078ec0ff */
[----:B0-----:R-:W-:Y:S02]  /*0180*/  IADD3 R9, PT, PT, R6, R13, RZ ;  /* 0x0000000d06097210 */ /* 0x001fe40007ffe0ff */
[----:B------:R-:W-:-:S02]  /*0190*/  ISETP.GE.AND P0, PT, R7, 0x3, PT ;  /* 0x000000030700780c */ /* 0x000fc40003f06270 */
[CC--:B------:R-:W-:Y:S02]  /*01a0*/  IADD3 R6, PT, PT, R4.reuse, R7.reuse, R3 ;  /* 0x0000000704067210 */ /* 0x0c0fe40007ffe003 */
[----:B------:R-:W-:Y:S02]  /*01b0*/  IADD3 R8, PT, PT, R4, R7, R9 ;  /* 0x0000000704087210 */ /* 0x000fe40007ffe009 */
[----:B-1----:R-:W-:Y:S02]  /*01c0*/  LEA R11, R6, UR5, 0x2 ;  /* 0x00000005060b7c11 */ /* 0x002fe4000f8e10ff */
[----:B------:R-:W-:Y:S02]  /*01d0*/  LEA R13, R8, UR5, 0x2 ;  /* 0x00000005080d7c11 */ /* 0x000fe4000f8e10ff */
[----:B------:R-:W-:Y:S01]  /*01e0*/  LEA R6, R2, UR5, 0x2 ;  /* 0x0000000502067c11 */ /* 0x000fe2000f8e10ff */
[----:B--2---:R0:W-:Y:S04]  /*01f0*/  STS [R11+-0x10], R12 ;  /* 0xfffff00c0b007388 */ /* 0x0041e80000000800 */
[----:B---3--:R0:W-:Y:S01]  /*0200*/  STS [R13], R10 ;  /* 0x0000000a0d007388 */ /* 0x0081e20000000800 */
[----:B------:R-:W-:Y:S06]  /*0210*/  BAR.SYNC.DEFER_BLOCKING 0x0 ;  /* 0x0000000000007b1d */ /* 0x000fec0000010000 */
[----:B------:R-:W-:Y:S05]  /*0220*/  @!P0 BRA `(.L_x_0) ;  /* 0x0000000800e48947 */ /* 0x000fea0003800000 */
[----:B0-----:R-:W-:Y:S02]  /*0230*/  IADD3 R12, PT, PT, R7, -0x2, RZ ;  /* 0xfffffffe070c7810 */ /* 0x001fe40007ffe0ff */
[----:B------:R-:W-:Y:S02]  /*0240*/  LEA R10, R5, R6, 0x2 ;  /* 0x00000006050a7211 */ /* 0x000fe400078e10ff */
[----:B------:R-:W-:-:S04]  /*0250*/  VIMNMX.U32 R8, PT, PT, R12, 0x4, PT ;  /* 0x000000040c087848 */ /* 0x000fc80003fe0000 */
[----:B------:R-:W-:Y:S02]  /*0260*/  IADD3 R11, PT, PT, -R8, 0x1, R7 ;  /* 0x00000001080b7810 */ /* 0x000fe40007ffe107 */
[----:B------:R-:W-:Y:S02]  /*0270*/  IADD3 R8, PT, PT, R2, 0x2, RZ ;  /* 0x0000000202087810 */ /* 0x000fe40007ffe0ff */
[----:B------:R-:W-:-:S13]  /*0280*/  LOP3.LUT P0, RZ, R11, 0x4, RZ, 0xc0, !PT ;  /* 0x000000040bff7812 */ /* 0x000fda000780c0ff */
[----:B------:R-:W-:Y:S05]  /*0290*/  @P0 BRA `(.L_x_1) ;  /* 0x0000000000ec0947 */ /* 0x000fea0003800000 */
[----:B------:R-:W-:Y:S01]  /*02a0*/  IADD3 R13, PT, PT, -R12, R5, RZ ;  /* 0x000000050c0d7210 */ /* 0x000fe20007ffe1ff */
[----:B------:R-:W-:Y:S01]  /*02b0*/  BSSY.RECONVERGENT B0, `(.L_x_2) ;  /* 0x000001e000007945 */ /* 0x000fe20003800200 */
[----:B------:R-:W-:Y:S02]  /*02c0*/  IADD3 R14, PT, PT, R7, -0x4, RZ ;  /* 0xfffffffc070e7810 */ /* 0x000fe40007ffe0ff */
[----:B------:R-:W-:Y:S02]  /*02d0*/  ISETP.GE.AND P0, PT, R8, R13, PT ;  /* 0x0000000d0800720c */ /* 0x000fe40003f06270 */
[----:B------:R-:W-:Y:S02]  /*02e0*/  IADD3 R15, PT, PT, -R14, R5, RZ ;  /* 0x000000050e0f7210 */ /* 0x000fe40007ffe1ff */
[C---:B------:R-:W-:Y:S02]  /*02f0*/  ISETP.LT.U32.OR P0, PT, R8.reuse, R12, P0 ;  /* 0x0000000c0800720c */ /* 0x040fe40000701470 */
[----:B------:R-:W-:-:S04]  /*0300*/  ISETP.GE.AND P1, PT, R8, R15, PT ;  /* 0x0000000f0800720c */ /* 0x000fc80003f26270 */
[----:B------:R-:W-:-:S07]  /*0310*/  ISETP.LT.OR P1, PT, R8, R14, P1 ;  /* 0x0000000e0800720c */ /* 0x000fce0000f21670 */
[----:B------:R-:W-:Y:S06]  /*0320*/  @P0 BRA `(.L_x_3) ;  /* 0x0000000000580947 */ /* 0x000fec0003800000 */
[----:B------:R-:W0:Y:S01]  /*0330*/  LDS R12, [R6+0x8] ;  /* 0x00000800060c7984 */ /* 0x000e220000000800 */
[----:B------:R-:W1:Y:S03]  /*0340*/  LDCU.64 UR6, c[0x3][URZ] ;  /* 0x00c00000ff0677ac */ /* 0x000e660008000a00 */
[----:B------:R-:W-:Y:S01]  /*0350*/  LDS R13, [R6+0x4] ;  /* 0x00000400060d7984 */ /* 0x000fe20000000800 */
[----:B------:R-:W2:Y:S03]  /*0360*/  LDCU UR4, c[0x3][0x8] ;  /* 0x00c00100ff0477ac */ /* 0x000ea60008000800 */
[----:B------:R-:W3:Y:S01]  /*0370*/  LDS R14, [R6+0xc] ;  /* 0x00000c00060e7984 */ /* 0x000ee20000000800 */
[----:B------:R-:W4:Y:S03]  /*0380*/  LDCU UR8, c[0x3][0x10] ;  /* 0x00c00200ff0877ac */ /* 0x000f260008000800 */
[----:B------:R-:W5:Y:S04]  /*0390*/  LDS R18, [R6] ;  /* 0x0000000006127984 */ /* 0x000f680000000800 */
[----:B------:R-:W2:Y:S01]  /*03a0*/  LDS R17, [R6+0x10] ;  /* 0x0000100006117984 */ /* 0x000ea20000000800 */
[----:B0-----:R-:W-:Y:S01]  /*03b0*/  FADD R16, R12, R12 ;  /* 0x0000000c0c107221 */ /* 0x001fe20000000000 */
[C---:B---3--:R-:W-:Y:S01]  /*03c0*/  FADD R15, R13.reuse, R14 ;  /* 0x0000000e0d0f7221 */ /* 0x048fe20000000000 */
[C---:B-----5:R-:W-:Y:S01]  /*03d0*/  FFMA R19, R13.reuse, -4, R18 ;  /* 0xc08000000d137823 */ /* 0x060fe20000000012 */
[----:B------:R-:W-:-:S02]  /*03e0*/  FMUL R13, R13, R13 ;  /* 0x0000000d0d0d7220 */ /* 0x000fc40000400000 */
[----:B------:R-:W-:Y:S01]  /*03f0*/  FADD R15, R15, -R16 ;  /* 0x800000100f0f7221 */ /* 0x000fe20000000000 */
[----:B------:R-:W-:Y:S01]  /*0400*/  FFMA R19, R12, 6, R19 ;  /* 0x40c000000c137823 */ /* 0x000fe20000000013 */
[C---:B------:R-:W-:Y:S02]  /*0410*/  FFMA R13, R14.reuse, R14, -R13 ;  /* 0x0000000e0e0d7223 */ /* 0x040fe4000000080d */
[----:B-1----:R-:W-:Y:S01]  /*0420*/  FMUL R16, R15, UR7 ;  /* 0x000000070f107c20 */ /* 0x002fe20008400000 */
[----:B------:R-:W-:-:S03]  /*0430*/  FFMA R14, R14, -4, R19 ;  /* 0xc08000000e0e7823 */ /* 0x000fc60000000013 */
[----:B------:R-:W-:Y:S01]  /*0440*/  FFMA R13, R13, UR6, R16 ;  /* 0x000000060d0d7c23 */ /* 0x000fe20008000010 */
[----:B--2---:R-:W-:-:S04]  /*0450*/  FADD R14, R17, R14 ;  /* 0x0000000e110e7221 */ /* 0x004fc80000000000 */
[----:B------:R-:W-:-:S04]  /*0460*/  FFMA R13, R14, UR4, R13 ;  /* 0x000000040e0d7c23 */ /* 0x000fc8000800000d */
[----:B----4-:R-:W-:-:S05]  /*0470*/  FFMA R13, -R13, UR8, R12 ;  /* 0x000000080d0d7c23 */ /* 0x010fca000800010c */
[----:B------:R0:W-:Y:S02]  /*0480*/  STS [R10+0x8], R13 ;  /* 0x0000080d0a007388 */ /* 0x0001e40000000800 */
.L_x_3:
[----:B------:R-:W-:Y:S05]  /*0490*/  BSYNC.RECONVERGENT B0 ;  /* 0x0000000000007941 */ /* 0x000fea0003800200 */
.L_x_2:
[----:B------:R-:W-:Y:S06]  /*04a0*/  BAR.SYNC.DEFER_BLOCKING 0x0 ;  /* 0x0000000000007b1d */ /* 0x000fec0000010000 */
[----:B------:R-:W-:Y:S04]  /*04b0*/  BSSY.RECONVERGENT B0, `(.L_x_4) ;  /* 0x0000017000007945 */ /* 0x000fe80003800200 */
[----:B------:R-:W-:Y:S05]  /*04c0*/  @P1 BRA `(.L_x_5) ;  /* 0x0000000000541947 */ /* 0x000fea0003800000 */
[----:B------:R-:W-:Y:S01]  /*04d0*/  LDS R12, [R10+0x4] ;  /* 0x000004000a0c7984 */ /* 0x000fe20000000800 */
[----:B------:R-:W1:Y:S03]  /*04e0*/  LDCU.128 UR12, c[0x3][URZ] ;  /* 0x00c00000ff0c77ac */ /* 0x000e660008000c00 */
[----:B0-----:R-:W0:Y:S04]  /*04f0*/  LDS R13, [R10+0xc] ;  /* 0x00000c000a0d7984 */ /* 0x001e280000000800 */
[----:B------:R-:W2:Y:S04]  /*0500*/  LDS R14, [R10+0x8] ;  /* 0x000008000a0e7984 */ /* 0x000ea80000000800 */
[----:B------:R-:W3:Y:S04]  /*0510*/  LDS R17, [R10] ;  /* 0x000000000a117984 */ /* 0x000ee80000000800 */
[----:B------:R-:W4:Y:S04]  /*0520*/  LDS R18, [R10+0x10] ;  /* 0x000010000a127984 */ /* 0x000f280000000800 */
[----:B------:R-:W5:Y:S01]  /*0530*/  LDS R19, [R6+0x8] ;  /* 0x0000080006137984 */ /* 0x000f620000000800 */
[----:B0-----:R-:W-:Y:S01]  /*0540*/  FADD R15, R12, R13 ;  /* 0x0000000d0c0f7221 */ /* 0x001fe20000000000 */
[----:B--2---:R-:W-:Y:S01]  /*0550*/  FADD R16, R14, R14 ;  /* 0x0000000e0e107221 */ /* 0x004fe20000000000 */
[C---:B---3--:R-:W-:Y:S01]  /*0560*/  FFMA R17, R12.reuse, -4, R17 ;  /* 0xc08000000c117823 */ /* 0x048fe20000000011 */
[----:B------:R-:W-:-:S02]  /*0570*/  FMUL R12, R12, R12 ;  /* 0x0000000c0c0c7220 */ /* 0x000fc40000400000 */
[----:B------:R-:W-:Y:S01]  /*0580*/  FADD R15, R15, -R16 ;  /* 0x800000100f0f7221 */ /* 0x000fe20000000000 */
[----:B------:R-:W-:Y:S01]  /*0590*/  FFMA R14, R14, 6, R17 ;  /* 0x40c000000e0e7823 */ /* 0x000fe20000000011 */
[----:B------:R-:W-:Y:S02]  /*05a0*/  FFMA R12, R13, R13, -R12 ;  /* 0x0000000d0d0c7223 */ /* 0x000fe4000000080c */
[----:B-1----:R-:W-:Y:S01]  /*05b0*/  FMUL R15, R15, UR13 ;  /* 0x0000000d0f0f7c20 */ /* 0x002fe20008400000 */
[----:B------:R-:W-:-:S03]  /*05c0*/  FFMA R13, R13, -4, R14 ;  /* 0xc08000000d0d7823 */ /* 0x000fc6000000000e */
[----:B------:R-:W-:Y:S01]  /*05d0*/  FFMA R12, R12, UR12, R15 ;  /* 0x0000000c0c0c7c23 */ /* 0x000fe2000800000f */
[----:B----4-:R-:W-:-:S04]  /*05e0*/  FADD R13, R18, R13 ;  /* 0x0000000d120d7221 */ /* 0x010fc80000000000 */
[----:B------:R-:W-:-:S04]  /*05f0*/  FFMA R12, R13, UR14, R12 ;  /* 0x0000000e0d0c7c23 */ /* 0x000fc8000800000c */
[----:B-----5:R-:W-:-:S05]  /*0600*/  FFMA R19, -R12, UR15, R19 ;  /* 0x0000000f0c137c23 */ /* 0x020fca0008000113 */
[----:B------:R1:W-:Y:S02]  /*0610*/  STS [R6+0x8], R19 ;  /* 0x0000081306007388 */ /* 0x0003e40000000800 */
.L_x_5:
[----:B------:R-:W-:Y:S05]  /*0620*/  BSYNC.RECONVERGENT B0 ;  /* 0x0000000000007941 */ /* 0x000fea0003800200 */
.L_x_4:
[----:B------:R-:W-:Y:S01]  /*0630*/  BAR.SYNC.DEFER_BLOCKING 0x0 ;  /* 0x0000000000007b1d */ /* 0x000fe20000010000 */
[----:B------:R-:W-:-:S07]  /*0640*/  IADD3 R12, PT, PT, R7, -0x6, RZ ;  /* 0xfffffffa070c7810 */ /* 0x000fce0007ffe0ff */
.L_x_1:
[----:B------:R-:W-:-:S13]  /*0650*/  ISETP.GE.U32.AND P0, PT, R11, 0x4, PT ;  /* 0x000000040b00780c */ /* 0x000fda0003f06070 */
[----:B------:R-:W-:Y:S05]  /*0660*/  @!P0 BRA `(.L_x_0) ;  /* 0x0000000400d48947 */ /* 0x000fea0003800000 */
[----:B------:R-:W-:Y:S01]  /*0670*/  IADD3 R5, PT, PT, -R12, 0x4, R5 ;  /* 0x000000040c057810 */ /* 0x000fe20007ffe105 */
[----:B------:R-:W2:Y:S01]  /*0680*/  LDCU UR4, c[0x3][0x8] ;  /* 0x00c00100ff0477ac */ /* 0x000ea20008000800 */
[----:B------:R-:W3:Y:S01]  /*0690*/  LDCU UR8, c[0x3][0x10] ;  /* 0x00c00200ff0877ac */ /* 0x000ee20008000800 */
[----:B------:R-:W4:Y:S01]  /*06a0*/  LDCU.64 UR6, c[0x3][URZ] ;  /* 0x00c00000ff0677ac */ /* 0x000f220008000a00 */
[----:B------:R-:W0:Y:S03]  /*06b0*/  LDCU.128 UR12, c[0x3][URZ] ;  /* 0x00c00000ff0c77ac */ /* 0x000e260008000c00 */
.L_x_14:
[C---:B0-----:R-:W-:Y:S01]  /*06c0*/  IADD3 R7, PT, PT, R5.reuse, -0x4, RZ ;  /* 0xfffffffc05077810 */ /* 0x041fe20007ffe0ff */
[----:B------:R-:W-:Y:S01]  /*06d0*/  BSSY.RECONVERGENT B0, `(.L_x_6) ;  /* 0x000001e000007945 */ /* 0x000fe20003800200 */
[----:B------:R-:W-:Y:S02]  /*06e0*/  IADD3 R11, PT, PT, R5, -0x2, RZ ;  /* 0xfffffffe050b7810 */ /* 0x000fe40007ffe0ff */
[C---:B------:R-:W-:Y:S02]  /*06f0*/  ISETP.GE.AND P2, PT, R8.reuse, R7, PT ;  /* 0x000000070800720c */ /* 0x040fe40003f46270 */
[C---:B------:R-:W-:Y:S02]  /*0700*/  ISETP.GE.AND P0, PT, R8.reuse, R5, PT ;  /* 0x000000050800720c */ /* 0x040fe40003f06270 */
[----:B------:R-:W-:Y:S02]  /*0710*/  ISETP.LT.OR P2, PT, R8, R12, P2 ;  /* 0x0000000c0800720c */ /* 0x000fe40001741670 */
[----:B0-----:R-:W-:-:S02]  /*0720*/  IADD3 R13, PT, PT, R12, -0x4, RZ ;  /* 0xfffffffc0c0d7810 */ /* 0x001fc40007ffe0ff */
[----:B------:R-:W-:Y:S02]  /*0730*/  ISETP.GE.AND P1, PT, R8, R11, PT ;  /* 0x0000000b0800720c */ /* 0x000fe40003f26270 */
[----:B------:R-:W-:Y:S02]  /*0740*/  IADD3 R7, PT, PT, R12, -0x2, RZ ;  /* 0xfffffffe0c077810 */ /* 0x000fe40007ffe0ff */
[C---:B------:R-:W-:Y:S02]  /*0750*/  ISETP.LT.OR P0, PT, R8.reuse, R13, P0 ;  /* 0x0000000d0800720c */ /* 0x040fe40000701670 */
[----:B------:R-:W-:-:S03]  /*0760*/  ISETP.LT.OR P1, PT, R8, R7, P1 ;  /* 0x000000070800720c */ /* 0x000fc60000f21670 */
[----:B------:R-:W-:Y:S10]  /*0770*/  @P2 BRA `(.L_x_7) ;  /* 0x00000000004c2947 */ /* 0x000ff40003800000 */
[----:B------:R-:W0:Y:S04]  /*0780*/  LDS R7, [R6+0x8] ;  /* 0x0000080006077984 */ /* 0x000e280000000800 */
[----:B------:R-:W-:Y:S04]  /*0790*/  LDS R11, [R6+0x4] ;  /* 0x00000400060b7984 */ /* 0x000fe80000000800 */
[----:B------:R-:W5:Y:S04]  /*07a0*/  LDS R14, [R6+0xc] ;  /* 0x00000c00060e7984 */ /* 0x000f680000000800 */
[----:B------:R-:W1:Y:S04]  /*07b0*/  LDS R18, [R6] ;  /* 0x0000000006127984 */ /* 0x000e680000000800 */
[----:B------:R-:W2:Y:S01]  /*07c0*/  LDS R15, [R6+0x10] ;  /* 0x00001000060f7984 */ /* 0x000ea20000000800 */
[----:B0-----:R-:W-:Y:S01]  /*07d0*/  FADD R16, R7, R7 ;  /* 0x0000000707107221 */ /* 0x001fe20000000000 */
[C---:B-----5:R-:W-:Y:S01]  /*07e0*/  FADD R13, R11.reuse, R14 ;  /* 0x0000000e0b0d7221 */ /* 0x060fe20000000000 */
[C---:B-1----:R-:W-:Y:S01]  /*07f0*/  FFMA R18, R11.reuse, -4, R18 ;  /* 0xc08000000b127823 */ /* 0x042fe20000000012 */
[----:B------:R-:W-:-:S02]  /*0800*/  FMUL R11, R11, R11 ;  /* 0x0000000b0b0b7220 */ /* 0x000fc40000400000 */
[----:B------:R-:W-:Y:S01]  /*0810*/  FADD R13, R13, -R16 ;  /* 0x800000100d0d7221 */ /* 0x000fe20000000000 */
[----:B------:R-:W-:Y:S01]  /*0820*/  FFMA R17, R7, 6, R18 ;  /* 0x40c0000007117823 */ /* 0x000fe20000000012 */
[C---:B------:R-:W-:Y:S02]  /*0830*/  FFMA R11, R14.reuse, R14, -R11 ;  /* 0x0000000e0e0b7223 */ /* 0x040fe4000000080b */
[----:B----4-:R-:W-:Y:S01]  /*0840*/  FMUL R16, R13, UR7 ;  /* 0x000000070d107c20 */ /* 0x010fe20008400000 */
[----:B------:R-:W-:-:S03]  /*0850*/  FFMA R14, R14, -4, R17 ;  /* 0xc08000000e0e7823 */ /* 0x000fc60000000011 */
[----:B------:R-:W-:Y:S01]  /*0860*/  FFMA R11, R11, UR6, R16 ;  /* 0x000000060b0b7c23 */ /* 0x000fe20008000010 */
[----:B--2---:R-:W-:-:S04]  /*0870*/  FADD R14, R15, R14 ;  /* 0x0000000e0f0e7221 */ /* 0x004fc80000000000 */
[----:B------:R-:W-:-:S04]  /*0880*/  FFMA R14, R14, UR4, R11 ;  /* 0x000000040e0e7c23 */ /* 0x000fc8000800000b */
[----:B---3--:R-:W-:-:S05]  /*0890*/  FFMA R7, -R14, UR8, R7 ;  /* 0x000000080e077c23 */ /* 0x008fca0008000107 */
[----:B------:R0:W-:Y:S02]  /*08a0*/  STS [R10+0x8], R7 ;  /* 0x000008070a007388 */ /* 0x0001e40000000800 */
.L_x_7:
[----:B--234-:R-:W-:Y:S05]  /*08b0*/  BSYNC.RECONVERGENT B0 ;  /* 0x0000000000007941 */ /* 0x01cfea0003800200 */
.L_x_6:
[----:B------:R-:W-:Y:S06]  /*08c0*/  BAR.SYNC.DEFER_BLOCKING 0x0 ;  /* 0x0000000000007b1d */ /* 0x000fec0000010000 */
[----:B------:R-:W-:Y:S04]  /*08d0*/  BSSY.RECONVERGENT B0, `(.L_x_8) ;  /* 0x0000016000007945 */ /* 0x000fe80003800200 */
[----:B------:R-:W-:Y:S05]  /*08e0*/  @P1 BRA `(.L_x_9) ;  /* 0x0000000000501947 */ /* 0x000fea0003800000 */
[----:B0-----:R-:W-:Y:S04]  /*08f0*/  LDS R7, [R10+0x4] ;  /* 0x000004000a077984 */ /* 0x001fe80000000800 */
[----:B------:R-:W0:Y:S04]  /*0900*/  LDS R14, [R10+0xc] ;  /* 0x00000c000a0e7984 */ /* 0x000e280000000800 */
        /* <DEDUP_REMOVED lines=10> */
[C---:B------:R-:W-:Y:S02]  /*09b0*/  FFMA R7, R14.reuse, R14, -R7 ;  /* 0x0000000e0e077223 */ /* 0x040fe40000000807 */
[----:B------:R-:W-:Y:S01]  /*09c0*/  FMUL R16, R13, UR13 ;  /* 0x0000000d0d107c20 */ /* 0x000fe20008400000 */
[----:B------:R-:W-:-:S03]  /*09d0*/  FFMA R14, R14, -4, R11 ;  /* 0xc08000000e0e7823 */ /* 0x000fc6000000000b */
[----:B------:R-:W-:Y:S01]  /*09e0*/  FFMA R7, R7, UR12, R16 ;  /* 0x0000000c07077c23 */ /* 0x000fe20008000010 */
[----:B----4-:R-:W-:-:S04]  /*09f0*/  FADD R14, R15, R14 ;  /* 0x0000000e0f0e7221 */ /* 0x010fc80000000000 */
[----:B------:R-:W-:-:S04]  /*0a00*/  FFMA R7, R14, UR14, R7 ;  /* 0x0000000e0e077c23 */ /* 0x000fc80008000007 */
[----:B-----5:R-:W-:-:S05]  /*0a10*/  FFMA R7, -R7, UR15, R20 ;  /* 0x0000000f07077c23 */ /* 0x020fca0008000114 */
[----:B------:R2:W-:Y:S02]  /*0a20*/  STS [R6+0x8], R7 ;  /* 0x0000080706007388 */ /* 0x0005e40000000800 */
.L_x_9:
[----:B------:R-:W-:Y:S05]  /*0a30*/  BSYNC.RECONVERGENT B0 ;  /* 0x0000000000007941 */ /* 0x000fea0003800200 */
.L_x_8:
[----:B------:R-:W-:Y:S06]  /*0a40*/  BAR.SYNC.DEFER_BLOCKING 0x0 ;  /* 0x0000000000007b1d */ /* 0x000fec0000010000 */
[----:B------:R-:W-:Y:S04]  /*0a50*/  BSSY.RECONVERGENT B0, `(.L_x_10) ;  /* 0x0000015000007945 */ /* 0x000fe80003800200 */
[----:B------:R-:W-:Y:S05]  /*0a60*/  @P0 BRA `(.L_x_11) ;  /* 0x00000000004c0947 */ /* 0x000fea0003800000 */
[----:B0-2---:R-:W0:Y:S04]  /*0a70*/  LDS R7, [R6+0x8] ;  /* 0x0000080006077984 */ /* 0x005e280000000800 */
[----:B------:R-:W-:Y:S04]  /*0a80*/  LDS R11, [R6+0x4] ;  /* 0x00000400060b7984 */ /* 0x000fe80000000800 */
[----:B------:R-:W2:Y:S04]  /*0a90*/  LDS R14, [R6+0xc] ;  /* 0x00000c00060e7984 */ /* 0x000ea80000000800 */
[----:B------:R-:W3:Y:S04]  /*0aa0*/  LDS R18, [R6] ;  /* 0x0000000006127984 */ /* 0x000ee80000000800 */
[----:B------:R-:W4:Y:S01]  /*0ab0*/  LDS R15, [R6+0x10] ;  /* 0x00001000060f7984 */ /* 0x000f220000000800 */
[----:B0-----:R-:W-:Y:S01]  /*0ac0*/  FADD R16, R7, R7 ;  /* 0x0000000707107221 */ /* 0x001fe20000000000 */
[C---:B--2---:R-:W-:Y:S01]  /*0ad0*/  FADD R13, R11.reuse, R14 ;  /* 0x0000000e0b0d7221 */ /* 0x044fe20000000000 */
        /* <DEDUP_REMOVED lines=10> */
[----:B------:R-:W-:-:S05]  /*0b80*/  FFMA R7, -R14, UR8, R7 ;  /* 0x000000080e077c23 */ /* 0x000fca0008000107 */
[----:B------:R3:W-:Y:S02]  /*0b90*/  STS [R10+0x8], R7 ;  /* 0x000008070a007388 */ /* 0x0007e40000000800 */
.L_x_11:
[----:B------:R-:W-:Y:S05]  /*0ba0*/  BSYNC.RECONVERGENT B0 ;  /* 0x0000000000007941 */ /* 0x000fea0003800200 */
.L_x_10:
[----:B0-23--:R-:W-:Y:S01]  /*0bb0*/  IADD3 R7, PT, PT, R5, 0x2, RZ ;  /* 0x0000000205077810 */ /* 0x00dfe20007ffe0ff */
[----:B------:R-:W-:Y:S01]  /*0bc0*/  BAR.SYNC.DEFER_BLOCKING 0x0 ;  /* 0x0000000000007b1d */ /* 0x000fe20000010000 */
[----:B------:R-:W-:Y:S02]  /*0bd0*/  IADD3 R11, PT, PT, R12, -0x6, RZ ;  /* 0xfffffffa0c0b7810 */ /* 0x000fe40007ffe0ff */
[----:B------:R-:W-:-:S03]  /*0be0*/  ISETP.GE.AND P0, PT, R8, R7, PT ;  /* 0x000000070800720c */ /* 0x000fc60003f06270 */
[----:B------:R-:W-:Y:S01]  /*0bf0*/  BSSY.RECONVERGENT B0, `(.L_x_12) ;  /* 0x0000017000007945 */ /* 0x000fe20003800200 */
[----:B------:R-:W-:-:S13]  /*0c00*/  ISETP.LT.OR P0, PT, R8, R11, P0 ;  /* 0x0000000b0800720c */ /* 0x000fda0000701670 */
[----:B------:R-:W-:Y:S05]  /*0c10*/  @P0 BRA `(.L_x_13) ;  /* 0x0000000000500947 */ /* 0x000fea0003800000 */
[----:B------:R-:W-:Y:S04]  /*0c20*/  LDS R7, [R10+0x4] ;  /* 0x000004000a077984 */ /* 0x000fe80000000800 */
        /* <DEDUP_REMOVED lines=19> */
.L_x_13:
[----:B------:R-:W-:Y:S05]  /*0d60*/  BSYNC.RECONVERGENT B0 ;  /* 0x0000000000007941 */ /* 0x000fea0003800200 */
.L_x_12:
[----:B------:R-:W-:Y:S01]  /*0d70*/  BAR.SYNC.DEFER_BLOCKING 0x0 ;  /* 0x0000000000007b1d */ /* 0x000fe20000010000 */
[C---:B------:R-:W-:Y:S02]  /*0d80*/  ISETP.GT.AND P0, PT, R12.reuse, 0x8, PT ;  /* 0x000000080c00780c */ /* 0x040fe40003f04270 */
[----:B------:R-:W-:Y:S02]  /*0d90*/  IADD3 R5, PT, PT, R5, 0x8, RZ ;  /* 0x0000000805057810 */ /* 0x000fe40007ffe0ff */
[----:B------:R-:W-:-:S09]  /*0da0*/  IADD3 R12, PT, PT, R12, -0x8, RZ ;  /* 0xfffffff80c0c7810 */ /* 0x000fd20007ffe0ff */
[----:B------:R-:W-:Y:S05]  /*0db0*/  @P0 BRA `(.L_x_14) ;  /* 0xfffffff800400947 */ /* 0x000fea000383ffff */
.L_x_0:
[----:B------:R-:W-:Y:S01]  /*0dc0*/  UIADD3 UR4, UPT, UPT, UR17, -0x2, URZ ;  /* 0xfffffffe11047890 */ /* 0x000fe2000fffe0ff */
[----:B------:R-:W-:Y:S05]  /*0dd0*/  BSSY.RECONVERGENT B0, `(.L_x_15) ;  /* 0x000001b000007945 */ /* 0x000fea0003800200 */
[----:B------:R-:W-:-:S04]  /*0de0*/  ISETP.GE.U32.AND P0, PT, R2, UR4, PT ;  /* 0x0000000402007c0c */ /* 0x000fc8000bf06070 */
[----:B------:R-:W-:-:S13]  /*0df0*/  ISETP.LT.U32.OR P0, PT, R2, 0x2, P0 ;  /* 0x000000020200780c */ /* 0x000fda0000701470 */
[----:B------:R-:W-:Y:S05]  /*0e00*/  @P0 BRA `(.L_x_16) ;  /* 0x00000000005c0947 */ /* 0x000fea0003800000 */
[----:B------:R-:W2:Y:S01]  /*0e10*/  LDS R5, [R6+0x8] ;  /* 0x0000080006057984 */ /* 0x000ea20000000800 */
[----:B------:R-:W3:Y:S01]  /*0e20*/  LDCU.64 UR6, c[0x3][URZ] ;  /* 0x00c00000ff0677ac */ /* 0x000ee20008000a00 */
[----:B0-----:R-:W0:Y:S02]  /*0e30*/  LDC.64 R10, c[0x3][0x10] ;  /* 0x00c00400ff0a7b82 */ /* 0x001e240000000a00 */
[----:B------:R-:W-:Y:S01]  /*0e40*/  LDS R7, [R6+0x4] ;  /* 0x0000040006077984 */ /* 0x000fe20000000800 */
[----:B------:R-:W4:Y:S03]  /*0e50*/  LDCU UR4, c[0x3][0x8] ;  /* 0x00c00100ff0477ac */ /* 0x000f260008000800 */
[----:B------:R-:W5:Y:S04]  /*0e60*/  LDS R8, [R6+0xc] ;  /* 0x00000c0006087984 */ /* 0x000f680000000800 */
[----:B------:R-:W1:Y:S04]  /*0e70*/  LDS R14, [R6] ;  /* 0x00000000060e7984 */ /* 0x000e680000000800 */
[----:B------:R-:W4:Y:S01]  /*0e80*/  LDS R15, [R6+0x10] ;  /* 0x00001000060f7984 */ /* 0x000f220000000800 */
[----:B0-----:R-:W-:Y:S01]  /*0e90*/  LEA R11, R11, R6, 0x2 ;  /* 0x000000060b0b7211 */ /* 0x001fe200078e10ff */
[----:B--2---:R-:W-:Y:S01]  /*0ea0*/  FADD R13, R5, R5 ;  /* 0x00000005050d7221 */ /* 0x004fe20000000000 */
[C---:B-----5:R-:W-:Y:S01]  /*0eb0*/  FADD R12, R7.reuse, R8 ;  /* 0x00000008070c7221 */ /* 0x060fe20000000000 */
[C---:B-1----:R-:W-:Y:S01]  /*0ec0*/  FFMA R14, R7.reuse, -4, R14 ;  /* 0xc0800000070e7823 */ /* 0x042fe2000000000e */
[----:B------:R-:W-:-:S02]  /*0ed0*/  FMUL R7, R7, R7 ;  /* 0x0000000707077220 */ /* 0x000fc40000400000 */
[----:B------:R-:W-:Y:S01]  /*0ee0*/  FADD R12, R12, -R13 ;  /* 0x8000000d0c0c7221 */ /* 0x000fe20000000000 */
[----:B------:R-:W-:Y:S01]  /*0ef0*/  FFMA R13, R5, 6, R14 ;  /* 0x40c00000050d7823 */ /* 0x000fe2000000000e */
[----:B------:R-:W-:Y:S02]  /*0f00*/  FFMA R7, R8, R8, -R7 ;  /* 0x0000000808077223 */ /* 0x000fe40000000807 */
[----:B---3--:R-:W-:Y:S01]  /*0f10*/  FMUL R12, R12, UR7 ;  /* 0x000000070c0c7c20 */ /* 0x008fe20008400000 */
[----:B------:R-:W-:-:S03]  /*0f20*/  FFMA R8, R8, -4, R13 ;  /* 0xc080000008087823 */ /* 0x000fc6000000000d */
[----:B------:R-:W-:Y:S01]  /*0f30*/  FFMA R7, R7, UR6, R12 ;  /* 0x0000000607077c23 */ /* 0x000fe2000800000c */
[----:B----4-:R-:W-:-:S04]  /*0f40*/  FADD R8, R15, R8 ;  /* 0x000000080f087221 */ /* 0x010fc80000000000 */
[----:B------:R-:W-:-:S04]  /*0f50*/  FFMA R8, R8, UR4, R7 ;  /* 0x0000000408087c23 */ /* 0x000fc80008000007 */
[----:B------:R-:W-:-:S05]  /*0f60*/  FFMA R8, -R8, R10, R5 ;  /* 0x0000000a08087223 */ /* 0x000fca0000000105 */
[----:B------:R2:W-:Y:S02]  /*0f70*/  STS [R11+0x8], R8 ;  /* 0x000008080b007388 */ /* 0x0005e40000000800 */
.L_x_16:
[----:B------:R-:W-:Y:S05]  /*0f80*/  BSYNC.RECONVERGENT B0 ;  /* 0x0000000000007941 */ /* 0x000fea0003800200 */
.L_x_15:
[----:B------:R-:W-:Y:S01]  /*0f90*/  BAR.SYNC.DEFER_BLOCKING 0x0 ;  /* 0x0000000000007b1d */ /* 0x000fe20000010000 */
[----:B------:R-:W-:-:S09]  /*0fa0*/  UISETP.GE.U32.AND UP0, UPT, UR17, 0xa, UPT ;  /* 0x0000000a1100788c */ /* 0x000fd2000bf06070 */
[----:B------:R-:W-:Y:S05]  /*0fb0*/  BRA.U !UP0, `(.L_x_17) ;  /* 0x0000000d08047547 */ /* 0x000fea000b800000 */
[----:B------:R-:W-:Y:S01]  /*0fc0*/  USHF.R.U32.HI UR4, URZ, 0x1, UR17 ;  /* 0x00000001ff047899 */ /* 0x000fe20008011611 */
[----:B------:R-:W3:Y:S03]  /*0fd0*/  LDC R5, c[0x3][0x14] ;  /* 0x00c00500ff057b82 */ /* 0x000ee60000000800 */
[----:B------:R-:W-:-:S04]  /*0fe0*/  UISETP.LT.U32.AND UP0, UPT, UR4, 0x8, UPT ;  /* 0x000000080400788c */ /* 0x000fc8000bf01070 */
[----:B------:R-:W-:-:S04]  /*0ff0*/  USEL UR4, UR4, 0x8, !UP0 ;  /* 0x0000000804047887 */ /* 0x000fc8000c000000 */
[----:B------:R-:W-:-:S03]  /*1000*/  UIADD3 UR6, UPT, UPT, UR4, -0x5, URZ ;  /* 0xfffffffb04067890 */ /* 0x000fc6000fffe0ff */
[----:B------:R-:W-:Y:S01]  /*1010*/  UMOV UR4, 0x4 ;  /* 0x0000000400047882 */ /* 0x000fe20000000000 */
[----:B------:R-:W-:Y:S01]  /*1020*/  UISETP.GE.U32.AND UP0, UPT, UR6, 0x4, UPT ;  /* 0x000000040600788c */ /* 0x000fe2000bf06070 */
[----:B---3--:R-:W-:-:S08]  /*1030*/  LEA R5, R5, R6, 0x2 ;  /* 0x0000000605057211 */ /* 0x008fd000078e10ff */
[----:B------:R-:W-:Y:S05]  /*1040*/  BRA.U !UP0, `(.L_x_18) ;  /* 0x0000000508f07547 */ /* 0x000fea000b800000 */
[----:B------:R-:W-:Y:S01]  /*1050*/  ULEA.HI UR4, UR6, 0x1, URZ, 0x1e ;  /* 0x0000000106047891 */ /* 0x000fe2000f8ff0ff */
[----:B------:R-:W3:Y:S03]  /*1060*/  LDCU UR19, c[0x3][0x8] ;  /* 0x00c00100ff1377ac */ /* 0x000ee60008000800 */
[----:B------:R-:W-:Y:S01]  /*1070*/  ULOP3.LUT UR4, UR4, 0x7ffffffe, URZ, 0xc0, !UPT ;  /* 0x7ffffffe04047892 */ /* 0x000fe2000f8ec0ff */
[----:B------:R-:W4:Y:S03]  /*1080*/  LDCU UR18, c[0x3][0x10] ;  /* 0x00c00200ff1277ac */ /* 0x000f260008000800 */
[----:B------:R-:W-:Y:S01]  /*1090*/  UIADD3 UR7, UPT, UPT, -UR4, URZ, URZ ;  /* 0x000000ff04077290 */ /* 0x000fe2000fffe1ff */
[----:B------:R-:W0:Y:S01]  /*10a0*/  LDCU.64 UR20, c[0x3][URZ] ;  /* 0x00c00000ff1477ac */ /* 0x000e220008000a00 */
[----:B------:R-:W0:Y:S01]  /*10b0*/  LDCU.128 UR12, c[0x3][URZ] ;  /* 0x00c00000ff0c77ac */ /* 0x000e220008000c00 */
[----:B------:R-:W-:Y:S01]  /*10c0*/  UIADD3 UR9, UPT, UPT, UR17, -0x4, URZ ;  /* 0xfffffffc11097890 */ /* 0x000fe2000fffe0ff */
[----:B------:R-:W-:-:S11]  /*10d0*/  UMOV UR4, URZ ;  /* 0x000000ff00047c82 */ /* 0x000fd60008000000 */
.L_x_27:
[----:B------:R-:W-:Y:S01]  /*10e0*/  UIADD3 UR8, UPT, UPT, UR4, 0x4, URZ ;  /* 0x0000000404087890 */ /* 0x000fe2000fffe0ff */
[----:B------:R-:W-:Y:S01]  /*10f0*/  BSSY.RECONVERGENT B0, `(.L_x_19) ;  /* 0x000001a000007945 */ /* 0x000fe20003800200 */
[----:B------:R-:W-:-:S04]  /*1100*/  UIADD3 UR7, UPT, UPT, UR7, 0x2, URZ ;  /* 0x0000000207077890 */ /* 0x000fc8000fffe0ff */
[----:B------:R-:W-:Y:S01]  /*1110*/  ISETP.GE.U32.AND P0, PT, R2, UR8, PT ;  /* 0x0000000802007c0c */ /* 0x000fe2000bf06070 */
[----:B------:R-:W-:-:S03]  /*1120*/  UISETP.NE.AND UP0, UPT, UR7, URZ, UPT ;  /* 0x000000ff0700728c */ /* 0x000fc6000bf05270 */
[----:B------:R-:W-:-:S13]  /*1130*/  ISETP.GE.U32.OR P0, PT, R2, UR9, !P0 ;  /* 0x0000000902007c0c */ /* 0x000fda000c706470 */
[----:B0--34-:R-:W-:Y:S05]  /*1140*/  @P0 BRA `(.L_x_20) ;  /* 0x0000000000500947 */ /* 0x019fea0003800000 */
[----:B0-----:R-:W-:Y:S04]  /*1150*/  LDS R7, [R5+0x4] ;  /* 0x0000040005077984 */ /* 0x001fe80000000800 */
[----:B--2---:R-:W0:Y:S04]  /*1160*/  LDS R8, [R5+0xc] ;  /* 0x00000c0005087984 */ /* 0x004e280000000800 */
[----:B------:R-:W2:Y:S04]  /*1170*/  LDS R10, [R5+0x8] ;  /* 0x00000800050a7984 */ /* 0x000ea80000000800 */
[----:B------:R-:W5:Y:S04]  /*1180*/  LDS R14, [R5] ;  /* 0x00000000050e7984 */ /* 0x000f680000000800 */
[----:B------:R-:W1:Y:S04]  /*1190*/  LDS R13, [R5+0x10] ;  /* 0x00001000050d7984 */ /* 0x000e680000000800 */
[----:B------:R-:W3:Y:S01]  /*11a0*/  LDS R16, [R6+0x8] ;  /* 0x0000080006107984 */ /* 0x000ee20000000800 */
[C---:B0-----:R-:W-:Y:S01]  /*11b0*/  FADD R11, R7.reuse, R8 ;  /* 0x00000008070b7221 */ /* 0x041fe20000000000 */
[----:B--2---:R-:W-:Y:S01]  /*11c0*/  FADD R12, R10, R10 ;  /* 0x0000000a0a0c7221 */ /* 0x004fe20000000000 */
[C---:B-----5:R-:W-:Y:S01]  /*11d0*/  FFMA R15, R7.reuse, -4, R14 ;  /* 0xc0800000070f7823 */ /* 0x060fe2000000000e */
[----:B------:R-:W-:-:S02]  /*11e0*/  FMUL R7, R7, R7 ;  /* 0x0000000707077220 */ /* 0x000fc40000400000 */
[----:B------:R-:W-:Y:S01]  /*11f0*/  FADD R11, R11, -R12 ;  /* 0x8000000c0b0b7221 */ /* 0x000fe20000000000 */
[----:B------:R-:W-:Y:S01]  /*1200*/  FFMA R15, R10, 6, R15 ;  /* 0x40c000000a0f7823 */ /* 0x000fe2000000000f */
[C---:B------:R-:W-:Y:S02]  /*1210*/  FFMA R7, R8.reuse, R8, -R7 ;  /* 0x0000000808077223 */ /* 0x040fe40000000807 */
[----:B------:R-:W-:Y:S01]  /*1220*/  FMUL R10, R11, UR13 ;  /* 0x0000000d0b0a7c20 */ /* 0x000fe20008400000 */
[----:B------:R-:W-:-:S03]  /*1230*/  FFMA R8, R8, -4, R15 ;  /* 0xc080000008087823 */ /* 0x000fc6000000000f */
[----:B------:R-:W-:Y:S01]  /*1240*/  FFMA R7, R7, UR12, R10 ;  /* 0x0000000c07077c23 */ /* 0x000fe2000800000a */
[----:B-1----:R-:W-:-:S04]  /*1250*/  FADD R8, R13, R8 ;  /* 0x000000080d087221 */ /* 0x002fc80000000000 */
[----:B------:R-:W-:-:S04]  /*1260*/  FFMA R7, R8, UR14, R7 ;  /* 0x0000000e08077c23 */ /* 0x000fc80008000007 */
[----:B---3--:R-:W-:-:S05]  /*1270*/  FFMA R7, -R7, UR15, R16 ;  /* 0x0000000f07077c23 */ /* 0x008fca0008000110 */
[----:B------:R0:W-:Y:S02]  /*1280*/  STS [R6+0x8], R7 ;  /* 0x0000080706007388 */ /* 0x0001e40000000800 */
.L_x_20:
[----:B0--34-:R-:W-:Y:S05]  /*1290*/  BSYNC.RECONVERGENT B0 ;  /* 0x0000000000007941 */ /* 0x019fea0003800200 */
.L_x_19:
[----:B------:R-:W-:Y:S01]  /*12a0*/  UIADD3 UR16, UPT, UPT, UR4, 0x6, URZ ;  /* 0x0000000604107890 */ /* 0x000fe2000fffe0ff */
[----:B------:R-:W-:Y:S01]  /*12b0*/  BAR.SYNC.DEFER_BLOCKING 0x0 ;  /* 0x0000000000007b1d */ /* 0x000fe20000010000 */
[----:B------:R-:W-:-:S04]  /*12c0*/  UIADD3 UR8, UPT, UPT, UR9, -0x2, URZ ;  /* 0xfffffffe09087890 */ /* 0x000fc8000fffe0ff */
[C---:B------:R-:W-:Y:S01]  /*12d0*/  ISETP.GE.U32.AND P0, PT, R2.reuse, UR16, PT ;  /* 0x0000001002007c0c */ /* 0x040fe2000bf06070 */
[----:B------:R-:W-:Y:S03]  /*12e0*/  BSSY.RECONVERGENT B0, `(.L_x_21) ;  /* 0x0000017000007945 */ /* 0x000fe60003800200 */
[----:B------:R-:W-:Y:S01]  /*12f0*/  ISETP.GE.U32.OR P0, PT, R2, UR8, !P0 ;  /* 0x0000000802007c0c */ /* 0x000fe2000c706470 */
[----:B------:R-:W-:-:S12]  /*1300*/  UIADD3 UR8, UPT, UPT, UR4, 0x8, URZ ;  /* 0x0000000804087890 */ /* 0x000fd8000fffe0ff */
[----:B------:R-:W-:Y:S05]  /*1310*/  @P0 BRA `(.L_x_22) ;  /* 0x00000000004c0947 */ /* 0x000fea0003800000 */
[----:B------:R-:W0:Y:S04]  /*1320*/  LDS R7, [R6+0x8] ;  /* 0x0000080006077984 */ /* 0x000e280000000800 */
[----:B--2---:R-:W-:Y:S04]  /*1330*/  LDS R8, [R6+0x4] ;  /* 0x0000040006087984 */ /* 0x004fe80000000800 */
        /* <DEDUP_REMOVED lines=17> */
.L_x_22:
[----:B------:R-:W-:Y:S05]  /*1450*/  BSYNC.RECONVERGENT B0 ;  /* 0x0000000000007941 */ /* 0x000fea0003800200 */
.L_x_21:
[----:B------:R-:W-:Y:S01]  /*1460*/  UIADD3 UR16, UPT, UPT, UR9, -0x4, URZ ;  /* 0xfffffffc09107890 */ /* 0x000fe2000fffe0ff */
[----:B------:R-:W-:Y:S01]  /*1470*/  BAR.SYNC.DEFER_BLOCKING 0x0 ;  /* 0x0000000000007b1d */ /* 0x000fe20000010000 */
[----:B------:R-:W-:-:S04]  /*1480*/  ISETP.GE.U32.AND P0, PT, R2, UR8, PT ;  /* 0x0000000802007c0c */ /* 0x000fc8000bf06070 */
[----:B------:R-:W-:Y:S01]  /*1490*/  ISETP.GE.U32.OR P0, PT, R2, UR16, !P0 ;  /* 0x0000001002007c0c */ /* 0x000fe2000c706470 */
[----:B------:R-:W-:-:S12]  /*14a0*/  BSSY.RECONVERGENT B0, `(.L_x_23) ;  /* 0x0000016000007945 */ /* 0x000fd80003800200 */
[----:B------:R-:W-:Y:S05]  /*14b0*/  @P0 BRA `(.L_x_24) ;  /* 0x0000000000500947 */ /* 0x000fea0003800000 */
[----:B------:R-:W-:Y:S04]  /*14c0*/  LDS R7, [R5+0x4] ;  /* 0x0000040005077984 */ /* 0x000fe80000000800 */
[----:B0-2---:R-:W0:Y:S04]  /*14d0*/  LDS R8, [R5+0xc] ;  /* 0x00000c0005087984 */ /* 0x005e280000000800 */
[----:B------:R-:W2:Y:S04]  /*14e0*/  LDS R10, [R5+0x8] ;  /* 0x00000800050a7984 */ /* 0x000ea80000000800 */
[----:B------:R-:W3:Y:S04]  /*14f0*/  LDS R14, [R5] ;  /* 0x00000000050e7984 */ /* 0x000ee80000000800 */
[----:B------:R-:W4:Y:S04]  /*1500*/  LDS R13, [R5+0x10] ;  /* 0x00001000050d7984 */ /* 0x000f280000000800 */
[----:B------:R-:W5:Y:S01]  /*1510*/  LDS R16, [R6+0x8] ;  /* 0x0000080006107984 */ /* 0x000f620000000800 */
[C---:B0-----:R-:W-:Y:S01]  /*1520*/  FADD R11, R7.reuse, R8 ;  /* 0x00000008070b7221 */ /* 0x041fe20000000000 */
        /* <DEDUP_REMOVED lines=13> */
.L_x_24:
[----:B------:R-:W-:Y:S05]  /*1600*/  BSYNC.RECONVERGENT B0 ;  /* 0x0000000000007941 */ /* 0x000fea0003800200 */
.L_x_23:
[----:B------:R-:W-:Y:S01]  /*1610*/  UIADD3 UR16, UPT, UPT, UR4, 0xa, URZ ;  /* 0x0000000a04107890 */ /* 0x000fe2000fffe0ff */
[----:B------:R-:W-:Y:S01]  /*1620*/  BAR.SYNC.DEFER_BLOCKING 0x0 ;  /* 0x0000000000007b1d */ /* 0x000fe20000010000 */
[----:B------:R-:W-:-:S04]  /*1630*/  UIADD3 UR4, UPT, UPT, UR9, -0x6, URZ ;  /* 0xfffffffa09047890 */ /* 0x000fc8000fffe0ff */
[C---:B------:R-:W-:Y:S01]  /*1640*/  ISETP.GE.U32.AND P0, PT, R2.reuse, UR16, PT ;  /* 0x0000001002007c0c */ /* 0x040fe2000bf06070 */
[----:B------:R-:W-:Y:S03]  /*1650*/  BSSY.RECONVERGENT B0, `(.L_x_25) ;  /* 0x0000016000007945 */ /* 0x000fe60003800200 */
[----:B------:R-:W-:-:S13]  /*1660*/  ISETP.GE.U32.OR P0, PT, R2, UR4, !P0 ;  /* 0x0000000402007c0c */ /* 0x000fda000c706470 */
[----:B------:R-:W-:Y:S05]  /*1670*/  @P0 BRA `(.L_x_26) ;  /* 0x00000000004c0947 */ /* 0x000fea0003800000 */
[----:B---3--:R-:W3:Y:S04]  /*1680*/  LDS R7, [R6+0x8] ;  /* 0x0000080006077984 */ /* 0x008ee80000000800 */
[----:B0-2---:R-:W-:Y:S04]  /*1690*/  LDS R8, [R6+0x4] ;  /* 0x0000040006087984 */ /* 0x005fe80000000800 */
[----:B------:R-:W0:Y:S04]  /*16a0*/  LDS R11, [R6+0xc] ;  /* 0x00000c00060b7984 */ /* 0x000e280000000800 */
[----:B------:R-:W2:Y:S04]  /*16b0*/  LDS R15, [R6] ;  /* 0x00000000060f7984 */ /* 0x000ea80000000800 */
[----:B------:R-:W4:Y:S01]  /*16c0*/  LDS R12, [R6+0x10] ;  /* 0x00001000060c7984 */ /* 0x000f220000000800 */
[----:B---3--:R-:W-:Y:S01]  /*16d0*/  FADD R13, R7, R7 ;  /* 0x00000007070d7221 */ /* 0x008fe20000000000 */
[C---:B0-----:R-:W-:Y:S01]  /*16e0*/  FADD R10, R8.reuse, R11 ;  /* 0x0000000b080a7221 */ /* 0x041fe20000000000 */
[C---:B--2---:R-:W-:Y:S01]  /*16f0*/  FFMA R14, R8.reuse, -4, R15 ;  /* 0xc0800000080e7823 */ /* 0x044fe2000000000f */
        /* <DEDUP_REMOVED lines=11> */
.L_x_26:
[----:B------:R-:W-:Y:S05]  /*17b0*/  BSYNC.RECONVERGENT B0 ;  /* 0x0000000000007941 */ /* 0x000fea0003800200 */
.L_x_25:
[----:B------:R-:W-:Y:S01]  /*17c0*/  BAR.SYNC.DEFER_BLOCKING 0x0 ;  /* 0x0000000000007b1d */ /* 0x000fe20000010000 */
[----:B------:R-:W-:-:S05]  /*17d0*/  UIADD3 UR9, UPT, UPT, UR9, -0x8, URZ ;  /* 0xfffffff809097890 */ /* 0x000fca000fffe0ff */
[----:B------:R-:W-:Y:S01]  /*17e0*/  UMOV UR4, UR8 ;  /* 0x0000000800047c82 */ /* 0x000fe20008000000 */
[----:B------:R-:W-:Y:S06]  /*17f0*/  BRA.U UP0, `(.L_x_27) ;  /* 0xfffffff900387547 */ /* 0x000fec000b83ffff */
[----:B------:R-:W-:-:S12]  /*1800*/  UIADD3 UR4, UPT, UPT, UR4, 0x4, URZ ;  /* 0x0000000404047890 */ /* 0x000fd8000fffe0ff */
.L_x_18:
[----:B------:R-:W-:-:S09]  /*1810*/  ULOP3.LUT UP0, URZ, UR6, 0x4, URZ, 0xc0, !UPT ;  /* 0x0000000406ff7892 */ /* 0x000fd2000f80c0ff */
[----:B------:R-:W-:Y:S05]  /*1820*/  BRA.U UP0, `(.L_x_17) ;  /* 0x0000000100e87547 */ /* 0x000fea000b800000 */
[----:B------:R-:W-:Y:S02]  /*1830*/  UIADD3 UR6, UPT, UPT, UR17, -UR4, URZ ;  /* 0x8000000411067290 */ /* 0x000fe4000fffe0ff */
[C---:B------:R-:W-:Y:S01]  /*1840*/  ISETP.GE.U32.AND P0, PT, R2.reuse, UR4, PT ;  /* 0x0000000402007c0c */ /* 0x040fe2000bf06070 */
[----:B------:R-:W-:Y:S03]  /*1850*/  BSSY.RECONVERGENT B0, `(.L_x_28) ;  /* 0x0000018000007945 */ /* 0x000fe60003800200 */
[----:B------:R-:W-:-:S13]  /*1860*/  ISETP.GE.U32.OR P0, PT, R2, UR6, !P0 ;  /* 0x0000000602007c0c */ /* 0x000fda000c706470 */
[----:B------:R-:W-:Y:S05]  /*1870*/  @P0 BRA `(.L_x_29) ;  /* 0x0000000000540947 */ /* 0x000fea0003800000 */
[----:B0--3--:R-:W-:Y:S01]  /*1880*/  LDS R7, [R5+0x4] ;  /* 0x0000040005077984 */ /* 0x009fe20000000800 */
[----:B------:R-:W0:Y:S03]  /*1890*/  LDCU.128 UR12, c[0x3][URZ] ;  /* 0x00c00000ff0c77ac */ /* 0x000e260008000c00 */
[----:B--2-4-:R-:W2:Y:S04]  /*18a0*/  LDS R8, [R5+0xc] ;  /* 0x00000c0005087984 */ /* 0x014ea80000000800 */
[----:B------:R-:W3:Y:S04]  /*18b0*/  LDS R10, [R5+0x8] ;  /* 0x00000800050a7984 */ /* 0x000ee80000000800 */
[----:B------:R-:W4:Y:S04]  /*18c0*/  LDS R14, [R5] ;  /* 0x00000000050e7984 */ /* 0x000f280000000800 */
[----:B------:R-:W5:Y:S04]  /*18d0*/  LDS R13, [R5+0x10] ;  /* 0x00001000050d7984 */ /* 0x000f680000000800 */
[----:B------:R-:W1:Y:S01]  /*18e0*/  LDS R16, [R6+0x8] ;  /* 0x0000080006107984 */ /* 0x000e620000000800 */
[C---:B--2---:R-:W-:Y:S01]  /*18f0*/  FADD R11, R7.reuse, R8 ;  /* 0x00000008070b7221 */ /* 0x044fe20000000000 */
[----:B---3--:R-:W-:Y:S01]  /*1900*/  FADD R12, R10, R10 ;  /* 0x0000000a0a0c7221 */ /* 0x008fe20000000000 */
[C---:B----4-:R-:W-:Y:S01]  /*1910*/  FFMA R15, R7.reuse, -4, R14 ;  /* 0xc0800000070f7823 */ /* 0x050fe2000000000e */
[----:B------:R-:W-:-:S02]  /*1920*/  FMUL R7, R7, R7 ;  /* 0x0000000707077220 */ /* 0x000fc40000400000 */
[----:B------:R-:W-:Y:S01]  /*1930*/  FADD R11, R11, -R12 ;  /* 0x8000000c0b0b7221 */ /* 0x000fe20000000000 */
[----:B------:R-:W-:Y:S01]  /*1940*/  FFMA R15, R10, 6, R15 ;  /* 0x40c000000a0f7823 */ /* 0x000fe2000000000f */
[C---:B------:R-:W-:Y:S02]  /*1950*/  FFMA R7, R8.reuse, R8, -R7 ;  /* 0x0000000808077223 */ /* 0x040fe40000000807 */
[----:B0-----:R-:W-:Y:S01]  /*1960*/  FMUL R10, R11, UR13 ;  /* 0x0000000d0b0a7c20 */ /* 0x001fe20008400000 */
[----:B------:R-:W-:-:S03]  /*1970*/  FFMA R8, R8, -4, R15 ;  /* 0xc080000008087823 */ /* 0x000fc6000000000f */
[----:B------:R-:W-:Y:S01]  /*1980*/  FFMA R7, R7, UR12, R10 ;  /* 0x0000000c07077c23 */ /* 0x000fe2000800000a */
[----:B-----5:R-:W-:-:S04]  /*1990*/  FADD R8, R13, R8 ;  /* 0x000000080d087221 */ /* 0x020fc80000000000 */
[----:B------:R-:W-:-:S04]  /*19a0*/  FFMA R7, R8, UR14, R7 ;  /* 0x0000000e08077c23 */ /* 0x000fc80008000007 */
[----:B-1----:R-:W-:-:S05]  /*19b0*/  FFMA R7, -R7, UR15, R16 ;  /* 0x0000000f07077c23 */ /* 0x002fca0008000110 */
[----:B------:R0:W-:Y:S02]  /*19c0*/  STS [R6+0x8], R7 ;  /* 0x0000080706007388 */ /* 0x0001e40000000800 */
.L_x_29:
[----:B------:R-:W-:Y:S05]  /*19d0*/  BSYNC.RECONVERGENT B0 ;  /* 0x0000000000007941 */ /* 0x000fea0003800200 */
.L_x_28:
[----:B------:R-:W-:Y:S01]  /*19e0*/  UIADD3 UR4, UPT, UPT, UR4, 0x2, URZ ;  /* 0x0000000204047890 */ /* 0x000fe2000fffe0ff */
[----:B------:R-:W-:Y:S03]  /*19f0*/  BAR.SYNC.DEFER_BLOCKING 0x0 ;  /* 0x0000000000007b1d */ /* 0x000fe60000010000 */
[----:B------:R-:W-:Y:S02]  /*1a00*/  UIADD3 UR6, UPT, UPT, -UR4, UR17, URZ ;  /* 0x0000001104067290 */ /* 0x000fe4000fffe1ff */
[C---:B------:R-:W-:Y:S01]  /*1a10*/  ISETP.GE.U32.AND P0, PT, R2.reuse, UR4, PT ;  /* 0x0000000402007c0c */ /* 0x040fe2000bf06070 */
[----:B------:R-:W-:Y:S03]  /*1a20*/  BSSY.RECONVERGENT B0, `(.L_x_30) ;  /* 0x0000019000007945 */ /* 0x000fe60003800200 */
[----:B------:R-:W-:-:S13]  /*1a30*/  ISETP.GE.U32.OR P0, PT, R2, UR6, !P0 ;  /* 0x0000000602007c0c */ /* 0x000fda000c706470 */
[----:B------:R-:W-:Y:S05]  /*1a40*/  @P0 BRA `(.L_x_31) ;  /* 0x0000000000580947 */ /* 0x000fea0003800000 */
[----:B------:R-:W5:Y:S01]  /*1a50*/  LDS R2, [R6+0x8] ;  /* 0x0000080006027984 */ /* 0x000f620000000800 */
[----:B------:R-:W1:Y:S03]  /*1a60*/  LDCU.64 UR6, c[0x3][URZ] ;  /* 0x00c00000ff0677ac */ /* 0x000e660008000a00 */
[----:B0--3--:R-:W-:Y:S01]  /*1a70*/  LDS R7, [R6+0x4] ;  /* 0x0000040006077984 */ /* 0x009fe20000000800 */
[----:B------:R-:W0:Y:S03]  /*1a80*/  LDCU UR4, c[0x3][0x8] ;  /* 0x00c00100ff0477ac */ /* 0x000e260008000800 */
[----:B--2-4-:R-:W2:Y:S01]  /*1a90*/  LDS R8, [R6+0xc] ;  /* 0x00000c0006087984 */ /* 0x014ea20000000800 */
[----:B------:R-:W3:Y:S03]  /*1aa0*/  LDCU UR8, c[0x3][0x10] ;  /* 0x00c00200ff0877ac */ /* 0x000ee60008000800 */
[----:B------:R-:W4:Y:S04]  /*1ab0*/  LDS R12, [R6] ;  /* 0x00000000060c7984 */ /* 0x000f280000000800 */
[----:B------:R-:W0:Y:S01]  /*1ac0*/  LDS R13, [R6+0x10] ;  /* 0x00001000060d7984 */ /* 0x000e220000000800 */
[----:B-----5:R-:W-:Y:S01]  /*1ad0*/  FADD R11, R2, R2 ;  /* 0x00000002020b7221 */ /* 0x020fe20000000000 */
[C---:B--2---:R-:W-:Y:S01]  /*1ae0*/  FADD R10, R7.reuse, R8 ;  /* 0x00000008070a7221 */ /* 0x044fe20000000000 */
[C---:B----4-:R-:W-:Y:S01]  /*1af0*/  FFMA R15, R7.reuse, -4, R12 ;  /* 0xc0800000070f7823 */ /* 0x050fe2000000000c */
[----:B------:R-:W-:-:S02]  /*1b00*/  FMUL R7, R7, R7 ;  /* 0x0000000707077220 */ /* 0x000fc40000400000 */
[----:B------:R-:W-:Y:S01]  /*1b10*/  FADD R10, R10, -R11 ;  /* 0x8000000b0a0a7221 */ /* 0x000fe20000000000 */
[----:B------:R-:W-:Y:S01]  /*1b20*/  FFMA R15, R2, 6, R15 ;  /* 0x40c00000020f7823 */ /* 0x000fe2000000000f */
[----:B------:R-:W-:Y:S02]  /*1b30*/  FFMA R7, R8, R8, -R7 ;  /* 0x0000000808077223 */ /* 0x000fe40000000807 */
[----:B-1----:R-:W-:Y:S01]  /*1b40*/  FMUL R10, R10, UR7 ;  /* 0x000000070a0a7c20 */ /* 0x002fe20008400000 */
[----:B------:R-:W-:-:S03]  /*1b50*/  FFMA R8, R8, -4, R15 ;  /* 0xc080000008087823 */ /* 0x000fc6000000000f */
[----:B------:R-:W-:Y:S01]  /*1b60*/  FFMA R7, R7, UR6, R10 ;  /* 0x0000000607077c23 */ /* 0x000fe2000800000a */
[----:B0-----:R-:W-:-:S04]  /*1b70*/  FADD R8, R13, R8 ;  /* 0x000000080d087221 */ /* 0x001fc80000000000 */
[----:B------:R-:W-:-:S04]  /*1b80*/  FFMA R7, R8, UR4, R7 ;  /* 0x0000000408077c23 */ /* 0x000fc80008000007 */
[----:B---3--:R-:W-:-:S05]  /*1b90*/  FFMA R2, -R7, UR8, R2 ;  /* 0x0000000807027c23 */ /* 0x008fca0008000102 */
[----:B------:R0:W-:Y:S02]  /*1ba0*/  STS [R5+0x8], R2 ;  /* 0x0000080205007388 */ /* 0x0001e40000000800 */
.L_x_31:
[----:B------:R-:W-:Y:S05]  /*1bb0*/  BSYNC.RECONVERGENT B0 ;  /* 0x0000000000007941 */ /* 0x000fea0003800200 */
.L_x_30:
[----:B------:R-:W-:Y:S06]  /*1bc0*/  BAR.SYNC.DEFER_BLOCKING 0x0 ;  /* 0x0000000000007b1d */ /* 0x000fec0000010000 */
.L_x_17:
[----:B------:R-:W5:Y:S02]  /*1bd0*/  LDCU.U8 UR4, c[0x0][0x3a0] ;  /* 0x00007400ff0477ac */ /* 0x000f640008000000 */
[----:B-----5:R-:W-:-:S04]  /*1be0*/  UPRMT UR4, UR4, 0x8880, URZ ;  /* 0x0000888004047896 */ /* 0x020fc800080000ff */
[----:B------:R-:W-:-:S09]  /*1bf0*/  UISETP.NE.AND UP0, UPT, UR4, URZ, UPT ;  /* 0x000000ff0400728c */ /* 0x000fd2000bf05270 */
[----:B------:R-:W-:Y:S05]  /*1c00*/  BRA.U !UP0, `(.L_x_32) ;  /* 0x0000000108447547 */ /* 0x000fea000b800000 */
[----:B------:R-:W5:Y:S01]  /*1c10*/  LDCU UR4, c[0x3][0x14] ;  /* 0x00c00280ff0477ac */ /* 0x000f620008000800 */
[----:B01-3--:R-:W-:Y:S02]  /*1c20*/  IADD3 R6, PT, PT, R0, -UR17, RZ ;  /* 0x8000001100067c10 */ /* 0x00bfe4000fffe0ff */
[C---:B-----5:R-:W-:Y:S01]  /*1c30*/  IADD3 R3, PT, PT, R4.reuse, UR4, R3 ;  /* 0x0000000404037c10 */ /* 0x060fe2000fffe003 */
[----:B------:R-:W0:Y:S01]  /*1c40*/  LDCU UR4, c[0x3][0x1c] ;  /* 0x00c00380ff0477ac */ /* 0x000e220008000800 */
[----:B------:R-:W-:Y:S02]  /*1c50*/  IADD3 R4, PT, PT, R4, R9, RZ ;  /* 0x0000000904047210 */ /* 0x000fe40007ffe0ff */
[----:B--2-4-:R-:W-:Y:S02]  /*1c60*/  LEA R8, R3, UR5, 0x2 ;  /* 0x0000000503087c11 */ /* 0x014fe4000f8e10ff */
[----:B------:R-:W-:Y:S01]  /*1c70*/  LEA R10, R4, UR5, 0x2 ;  /* 0x00000005040a7c11 */ /* 0x000fe2000f8e10ff */
[----:B------:R-:W1:Y:S02]  /*1c80*/  LDC.64 R2, c[0x0][0x390] ;  /* 0x0000e400ff027b82 */ /* 0x000e640000000a00 */
[----:B------:R-:W2:Y:S04]  /*1c90*/  LDS R9, [R8+-0x18] ;  /* 0xffffe80008097984 */ /* 0x000ea80000000800 */
[----:B------:R-:W3:Y:S02]  /*1ca0*/  LDS R11, [R10+0x8] ;  /* 0x000008000a0b7984 */ /* 0x000ee40000000800 */
[----:B------:R-:W4:Y:S01]  /*1cb0*/  LDC.64 R4, c[0x0][0x398] ;  /* 0x0000e600ff047b82 */ /* 0x000f220000000a00 */
[----:B0-----:R-:W-:Y:S01]  /*1cc0*/  LOP3.LUT R7, R6, UR4, RZ, 0xc0, !PT ;  /* 0x0000000406077c12 */ /* 0x001fe2000f8ec0ff */
[----:B-1----:R-:W-:-:S04]  /*1cd0*/  IMAD.WIDE R2, R0, 0x4, R2 ;  /* 0x0000000400027825 */ /* 0x002fc800078e0202 */
[----:B----4-:R-:W-:Y:S01]  /*1ce0*/  IMAD.WIDE R4, R7, 0x4, R4 ;  /* 0x0000000407047825 */ /* 0x010fe200078e0204 */
[----:B--2---:R-:W-:Y:S04]  /*1cf0*/  STG.E desc[UR10][R2.64], R9 ;  /* 0x0000000902007986 */ /* 0x004fe8000c10190a */
[----:B---3--:R-:W-:Y:S01]  /*1d00*/  STG.E desc[UR10][R4.64], R11 ;  /* 0x0000000b04007986 */ /* 0x008fe2000c10190a */
[----:B------:R-:W-:Y:S05]  /*1d10*/  EXIT ;  /* 0x000000000000794d */ /* 0x000fea0003800000 */
.L_x_32:
[----:B------:R-:W5:Y:S01]  /*1d20*/  LDCU UR4, c[0x3][0x14] ;  /* 0x00c00280ff0477ac */ /* 0x000f620008000800 */
[----:B01-3--:R-:W-:Y:S02]  /*1d30*/  IADD3 R6, PT, PT, R0, UR17, RZ ;  /* 0x0000001100067c10 */ /* 0x00bfe4000fffe0ff */
        /* <DEDUP_REMOVED lines=9> */
[----:B0-----:R-:W-:-:S05]  /*1dd0*/  LOP3.LUT R7, R6, UR4, RZ, 0xc0, !PT ;  /* 0x0000000406077c12 */ /* 0x001fca000f8ec0ff */
[----:B-1----:R-:W-:-:S04]  /*1de0*/  IMAD.WIDE R2, R7, 0x4, R2 ;  /* 0x0000000407027825 */ /* 0x002fc800078e0202 */
[----:B----4-:R-:W-:Y:S01]  /*1df0*/  IMAD.WIDE R4, R0, 0x4, R4 ;  /* 0x0000000400047825 */ /* 0x010fe200078e0204 */
[----:B--2---:R-:W-:Y:S04]  /*1e00*/  STG.E desc[UR10][R2.64], R9 ;  /* 0x0000000902007986 */ /* 0x004fe8000c10190a */
[----:B---3--:R-:W-:Y:S01]  /*1e10*/  STG.E desc[UR10][R4.64], R11 ;  /* 0x0000000b04007986 */ /* 0x008fe2000c10190a */
[----:B------:R-:W-:Y:S05]  /*1e20*/  EXIT ;  /* 0x000000000000794d */ /* 0x000fea0003800000 */
.L_x_33:
[----:B------:R-:W-:-:S00]  /*1e30*/  BRA `(.L_x_33) ;  /* 0xfffffffc00fc7947 */ /* 0x000fc0000383ffff */
[----:B------:R-:W-:-:S00]  /*1e40*/  NOP ;  /* 0x0000000000007918 */ /* 0x000fc00000000000 */
        /* <DEDUP_REMOVED lines=11> */
.L_x_71:


//--------------------- .text._Z12downTrianglePfPKfS1_ --------------------------
	.section	.text._Z12downTrianglePfPKfS1_,"ax",@progbits
	.align	128
        .global         _Z12downTrianglePfPKfS1_
        .type           _Z12downTrianglePfPKfS1_,@function
        .size           _Z12downTrianglePfPKfS1_,(.L_x_72 - _Z12downTrianglePfPKfS1_)
        .other          _Z12downTrianglePfPKfS1_,@"STO_CUDA_ENTRY STV_DEFAULT"
_Z12downTrianglePfPKfS1_:
.text._Z12downTrianglePfPKfS1_:
[----:B------:R-:W-:Y:S01]  /*0000*/  LDC R1, c[0x0][0x37c] ;  /* 0x0000df00ff017b82 */ /* 0x000fe20000000800 */
[----:B------:R-:W0:Y:S07]  /*0010*/  S2R R3, SR_CTAID.X ;  /* 0x0000000000037919 */ /* 0x000e2e0000002500 */
[----:B------:R-:W1:Y:S01]  /*0020*/  LDC.64 R6, c[0x0][0x388] ;  /* 0x0000e200ff067b82 */ /* 0x000e620000000a00 */
[----:B------:R-:W0:Y:S01]  /*0030*/  LDCU UR4, c[0x0][0x360] ;  /* 0x00006c00ff0477ac */ /* 0x000e220008000800 */
[----:B------:R-:W0:Y:S01]  /*0040*/  S2R R2, SR_TID.X ;  /* 0x0000000000027919 */ /* 0x000e220000002100 */
[----:B------:R-:W2:Y:S05]  /*0050*/  LDCU.64 UR6, c[0x0][0x358] ;  /* 0x00006b00ff0677ac */ /* 0x000eaa0008000a00 */
[----:B------:R-:W3:Y:S08]  /*0060*/  LDC.64 R8, c[0x0][0x390] ;  /* 0x0000e400ff087b82 */ /* 0x000ef00000000a00 */
[----:B------:R-:W4:Y:S01]  /*0070*/  LDC R4, c[0x3][0x18] ;  /* 0x00c00600ff047b82 */ /* 0x000f220000000800 */
[----:B0-----:R-:W-:-:S07]  /*0080*/  IMAD R0, R3, UR4, R2 ;  /* 0x0000000403007c24 */ /* 0x001fce000f8e0202 */
[----:B------:R-:W0:Y:S01]  /*0090*/  LDC R3, c[0x3][0x14] ;  /* 0x00c00500ff037b82 */ /* 0x000e220000000800 */
[----:B-1----:R-:W-:-:S04]  /*00a0*/  IMAD.WIDE R6, R0, 0x4, R6 ;  /* 0x0000000400067825 */ /* 0x002fc800078e0206 */
[----:B---3--:R-:W-:Y:S02]  /*00b0*/  IMAD.WIDE R8, R0, 0x4, R8 ;  /* 0x0000000400087825 */ /* 0x008fe400078e0208 */
[----:B--2---:R-:W2:Y:S04]  /*00c0*/  LDG.E R7, desc[UR6][R6.64] ;  /* 0x0000000606077981 */ /* 0x004ea8000c1e1900 */
[----:B------:R1:W3:Y:S01]  /*00d0*/  LDG.E R9, desc[UR6][R8.64] ;  /* 0x0000000608097981 */ /* 0x0002e2000c1e1900 */
[----:B------:R-:W5:Y:S01]  /*00e0*/  S2UR UR5, SR_CgaCtaId ;  /* 0x00000000000579c3 */ /* 0x000f620000008800 */
[----:B------:R-:W-:Y:S01]  /*00f0*/  SHF.L.U32 R5, R2, 0x1d, RZ ;  /* 0x0000001d02057819 */ /* 0x000fe200000006ff */
[----:B------:R-:W-:Y:S01]  /*0100*/  UMOV UR4, 0x400 ;  /* 0x0000040000047882 */ /* 0x000fe20000000000 */
[----:B------:R-:W-:-:S02]  /*0110*/  SHF.R.U32.HI R12, RZ, 0x1, R2 ;  /* 0x00000001ff0c7819 */ /* 0x000fc40000011602 */
[----:B------:R-:W-:Y:S02]  /*0120*/  LOP3.LUT R11, R2, 0x3, RZ, 0xc0, !PT ;  /* 0x00000003020b7812 */ /* 0x000fe400078ec0ff */
[----:B------:R-:W-:Y:S02]  /*0130*/  SHF.R.S32.HI R10, RZ, 0x1f, R5 ;  /* 0x0000001fff0a7819 */ /* 0x000fe40000011405 */
[----:B------:R-:W-:Y:S02]  /*0140*/  LOP3.LUT R12, R12, 0x1fe, RZ, 0xc0, !PT ;  /* 0x000001fe0c0c7812 */ /* 0x000fe400078ec0ff */
[----:B0-----:R-:W-:Y:S02]  /*0150*/  LOP3.LUT R10, R10, R3, RZ, 0xc0, !PT ;  /* 0x000000030a0a7212 */ /* 0x001fe400078ec0ff */
[-C--:B----4-:R-:W-:Y:S02]  /*0160*/  IADD3 R5, PT, PT, R11, R4.reuse, -R12 ;  /* 0x000000040b057210 */ /* 0x090fe40007ffe80c */
[----:B------:R-:W-:-:S02]  /*0170*/  IADD3 R11, PT, PT, R12, R4, R11 ;  /* 0x000000040c0b7210 */ /* 0x000fc40007ffe00b */
[----:B------:R-:W-:Y:S02]  /*0180*/  ISETP.GE.AND P0, PT, R4, 0x3, PT ;  /* 0x000000030400780c */ /* 0x000fe40003f06270 */
[C---:B------:R-:W-:Y:S02]  /*0190*/  IADD3 R5, PT, PT, R10.reuse, R5, RZ ;  /* 0x000000050a057210 */ /* 0x040fe40007ffe0ff */
[----:B------:R-:W-:Y:S01]  /*01a0*/  IADD3 R11, PT, PT, R10, R11, RZ ;  /* 0x0000000b0a0b7210 */ /* 0x000fe20007ffe0ff */
[----:B-----5:R-:W-:-:S06]  /*01b0*/  ULEA UR4, UR5, UR4, 0x18 ;  /* 0x0000000405047291 */ /* 0x020fcc000f8ec0ff */
        /* <DEDUP_REMOVED lines=8> */
[----:B------:R-:W-:Y:S02]  /*0240*/  IADD3 R2, PT, PT, R2, 0x2, RZ ;  /* 0x0000000202027810 */ /* 0x000fe40007ffe0ff */
[----:B------:R-:W-:Y:S02]  /*0250*/  VIMNMX.U32 R5, PT, PT, R8, 0x4, PT ;  /* 0x0000000408057848 */ /* 0x000fe40003fe0000 */
[----:B------:R-:W-:Y:S02]  /*0260*/  LEA R7, R3, R6, 0x2 ;  /* 0x0000000603077211 */ /* 0x000fe400078e10ff */
[----:B------:R-:W-:-:S04]  /*0270*/  IADD3 R5, PT, PT, -R5, 0x1, R4 ;  /* 0x0000000105057810 */ /* 0x000fc80007ffe104 */
        /* <DEDUP_REMOVED lines=33> */
.L_x_37:
[----:B------:R-:W-:Y:S05]  /*0490*/  BSYNC.RECONVERGENT B0 ;  /* 0x0000000000007941 */ /* 0x000fea0003800200 */
.L_x_36:
[----:B------:R-:W-:Y:S06]  /*04a0*/  BAR.SYNC.DEFER_BLOCKING 0x0 ;  /* 0x0000000000007b1d */ /* 0x000fec0000010000 */
[----:B------:R-:W-:Y:S04]  /*04b0*/  BSSY.RECONVERGENT B0, `(.L_x_38) ;  /* 0x0000017000007945 */ /* 0x000fe80003800200 */
[----:B------:R-:W-:Y:S05]  /*04c0*/  @P1 BRA `(.L_x_39) ;  /* 0x0000000000541947 */ /* 0x000fea0003800000 */
[----:B0-----:R-:W-:Y:S01]  /*04d0*/  LDS R8, [R7+0x4] ;  /* 0x0000040007087984 */ /* 0x001fe20000000800 */
[----:B------:R-:W0:Y:S03]  /*04e0*/  LDCU.128 UR8, c[0x3][URZ] ;  /* 0x00c00000ff0877ac */ /* 0x000e260008000c00 */
[----:B------:R-:W1:Y:S04]  /*04f0*/  LDS R9, [R7+0xc] ;  /* 0x00000c0007097984 */ /* 0x000e680000000800 */
[----:B------:R-:W2:Y:S04]  /*0500*/  LDS R10, [R7+0x8] ;  /* 0x00000800070a7984 */ /* 0x000ea80000000800 */
[----:B------:R-:W3:Y:S04]  /*0510*/  LDS R13, [R7] ;  /* 0x00000000070d7984 */ /* 0x000ee80000000800 */
[----:B------:R-:W4:Y:S04]  /*0520*/  LDS R14, [R7+0x10] ;  /* 0x00001000070e7984 */ /* 0x000f280000000800 */
[----:B------:R-:W5:Y:S01]  /*0530*/  LDS R15, [R6+0x8] ;  /* 0x00000800060f7984 */ /* 0x000f620000000800 */
[----:B-1----:R-:W-:Y:S01]  /*0540*/  FADD R11, R8, R9 ;  /* 0x00000009080b7221 */ /* 0x002fe20000000000 */
[----:B--2---:R-:W-:Y:S01]  /*0550*/  FADD R12, R10, R10 ;  /* 0x0000000a0a0c7221 */ /* 0x004fe20000000000 */
[C---:B---3--:R-:W-:Y:S01]  /*0560*/  FFMA R13, R8.reuse, -4, R13 ;  /* 0xc0800000080d7823 */ /* 0x048fe2000000000d */
[----:B------:R-:W-:-:S02]  /*0570*/  FMUL R8, R8, R8 ;  /* 0x0000000808087220 */ /* 0x000fc40000400000 */
[----:B------:R-:W-:Y:S01]  /*0580*/  FADD R11, R11, -R12 ;  /* 0x8000000c0b0b7221 */ /* 0x000fe20000000000 */
[----:B------:R-:W-:Y:S01]  /*0590*/  FFMA R10, R10, 6, R13 ;  /* 0x40c000000a0a7823 */ /* 0x000fe2000000000d */
[----:B------:R-:W-:Y:S02]  /*05a0*/  FFMA R8, R9, R9, -R8 ;  /* 0x0000000909087223 */ /* 0x000fe40000000808 */
[----:B0-----:R-:W-:Y:S01]  /*05b0*/  FMUL R11, R11, UR9 ;  /* 0x000000090b0b7c20 */ /* 0x001fe20008400000 */
[----:B------:R-:W-:-:S03]  /*05c0*/  FFMA R9, R9, -4, R10 ;  /* 0xc080000009097823 */ /* 0x000fc6000000000a */
[----:B------:R-:W-:Y:S01]  /*05d0*/  FFMA R8, R8, UR8, R11 ;  /* 0x0000000808087c23 */ /* 0x000fe2000800000b */
[----:B----4-:R-:W-:-:S04]  /*05e0*/  FADD R9, R14, R9 ;  /* 0x000000090e097221 */ /* 0x010fc80000000000 */
[----:B------:R-:W-:-:S04]  /*05f0*/  FFMA R8, R9, UR10, R8 ;  /* 0x0000000a09087c23 */ /* 0x000fc80008000008 */
[----:B-----5:R-:W-:-:S05]  /*0600*/  FFMA R15, -R8, UR11, R15 ;  /* 0x0000000b080f7c23 */ /* 0x020fca000800010f */
[----:B------:R1:W-:Y:S02]  /*0610*/  STS [R6+0x8], R15 ;  /* 0x0000080f06007388 */ /* 0x0003e40000000800 */
.L_x_39:
[----:B------:R-:W-:Y:S05]  /*0620*/  BSYNC.RECONVERGENT B0 ;  /* 0x0000000000007941 */ /* 0x000fea0003800200 */
.L_x_38:
[----:B------:R-:W-:Y:S01]  /*0630*/  BAR.SYNC.DEFER_BLOCKING 0x0 ;  /* 0x0000000000007b1d */ /* 0x000fe20000010000 */
[----:B0-----:R-:W-:-:S07]  /*0640*/  IADD3 R8, PT, PT, R4, -0x6, RZ ;  /* 0xfffffffa04087810 */ /* 0x001fce0007ffe0ff */
.L_x_35:
[----:B------:R-:W-:-:S13]  /*0650*/  ISETP.GE.U32.AND P0, PT, R5, 0x4, PT ;  /* 0x000000040500780c */ /* 0x000fda0003f06070 */
[----:B------:R-:W-:Y:S05]  /*0660*/  @!P0 BRA `(.L_x_34) ;  /* 0x0000000400d48947 */ /* 0x000fea0003800000 */
[----:B------:R-:W-:Y:S01]  /*0670*/  IADD3 R3, PT, PT, -R8, 0x4, R3 ;  /* 0x0000000408037810 */ /* 0x000fe20007ffe103 */
[----:B------:R-:W0:Y:S01]  /*0680*/  LDCU UR8, c[0x3][0x8] ;  /* 0x00c00100ff0877ac */ /* 0x000e220008000800 */
[----:B------:R-:W2:Y:S01]  /*0690*/  LDCU UR9, c[0x3][0x10] ;  /* 0x00c00200ff0977ac */ /* 0x000ea20008000800 */
[----:B------:R-:W3:Y:S01]  /*06a0*/  LDCU.64 UR4, c[0x3][URZ] ;  /* 0x00c00000ff0477ac */ /* 0x000ee20008000a00 */
[----:B------:R-:W4:Y:S03]  /*06b0*/  LDCU.128 UR12, c[0x3][URZ] ;  /* 0x00c00000ff0c77ac */ /* 0x000f260008000c00 */
.L_x_48:
[C---:B------:R-:W-:Y:S01]  /*06c0*/  IADD3 R5, PT, PT, R3.reuse, -0x4, RZ ;  /* 0xfffffffc03057810 */ /* 0x040fe20007ffe0ff */
[----:B------:R-:W-:Y:S01]  /*06d0*/  BSSY.RECONVERGENT B0, `(.L_x_40) ;  /* 0x000001e000007945 */ /* 0x000fe20003800200 */
[----:B------:R-:W-:Y:S02]  /*06e0*/  IADD3 R9, PT, PT, R3, -0x2, RZ ;  /* 0xfffffffe03097810 */ /* 0x000fe40007ffe0ff */
[C---:B------:R-:W-:Y:S02]  /*06f0*/  ISETP.GE.AND P2, PT, R2.reuse, R5, PT ;  /* 0x000000050200720c */ /* 0x040fe40003f46270 */
[C---:B------:R-:W-:Y:S02]  /*0700*/  ISETP.GE.AND P0, PT, R2.reuse, R3, PT ;  /* 0x000000030200720c */ /* 0x040fe40003f06270 */
[----:B------:R-:W-:Y:S02]  /*0710*/  ISETP.LT.OR P2, PT, R2, R8, P2 ;  /* 0x000000080200720c */ /* 0x000fe40001741670 */
[----:B------:R-:W-:-:S02]  /*0720*/  IADD3 R11, PT, PT, R8, -0x4, RZ ;  /* 0xfffffffc080b7810 */ /* 0x000fc40007ffe0ff */
[----:B------:R-:W-:Y:S02]  /*0730*/  ISETP.GE.AND P1, PT, R2, R9, PT ;  /* 0x000000090200720c */ /* 0x000fe40003f26270 */
[----:B------:R-:W-:Y:S02]  /*0740*/  IADD3 R5, PT, PT, R8, -0x2, RZ ;  /* 0xfffffffe08057810 */ /* 0x000fe40007ffe0ff */
[C---:B------:R-:W-:Y:S02]  /*0750*/  ISETP.LT.OR P0, PT, R2.reuse, R11, P0 ;  /* 0x0000000b0200720c */ /* 0x040fe40000701670 */
[----:B------:R-:W-:-:S03]  /*0760*/  ISETP.LT.OR P1, PT, R2, R5, P1 ;  /* 0x000000050200720c */ /* 0x000fc60000f21670 */
[----:B0-23--:R-:W-:Y:S10]  /*0770*/  @P2 BRA `(.L_x_41) ;  /* 0x00000000004c2947 */ /* 0x00dff40003800000 */
[----:B------:R-:W5:Y:S04]  /*0780*/  LDS R4, [R6+0x8] ;  /* 0x0000080006047984 */ /* 0x000f680000000800 */
[----:B------:R-:W-:Y:S04]  /*0790*/  LDS R5, [R6+0x4] ;  /* 0x0000040006057984 */ /* 0x000fe80000000800 */
[----:B------:R-:W0:Y:S04]  /*07a0*/  LDS R10, [R6+0xc] ;  /* 0x00000c00060a7984 */ /* 0x000e280000000800 */
[----:B------:R-:W1:Y:S04]  /*07b0*/  LDS R14, [R6] ;  /* 0x00000000060e7984 */ /* 0x000e680000000800 */
[----:B------:R-:W2:Y:S01]  /*07c0*/  LDS R11, [R6+0x10] ;  /* 0x00001000060b7984 */ /* 0x000ea20000000800 */
[----:B-----5:R-:W-:Y:S01]  /*07d0*/  FADD R12, R4, R4 ;  /* 0x00000004040c7221 */ /* 0x020fe20000000000 */
[C---:B0-----:R-:W-:Y:S01]  /*07e0*/  FADD R9, R5.reuse, R10 ;  /* 0x0000000a05097221 */ /* 0x041fe20000000000 */
[C---:B-1----:R-:W-:Y:S01]  /*07f0*/  FFMA R13, R5.reuse, -4, R14 ;  /* 0xc0800000050d7823 */ /* 0x042fe2000000000e */
[----:B------:R-:W-:-:S02]  /*0800*/  FMUL R5, R5, R5 ;  /* 0x0000000505057220 */ /* 0x000fc40000400000 */
[----:B------:R-:W-:Y:S01]  /*0810*/  FADD R9, R9, -R12 ;  /* 0x8000000c09097221 */ /* 0x000fe20000000000 */
[----:B------:R-:W-:Y:S01]  /*0820*/  FFMA R13, R4, 6, R13 ;  /* 0x40c00000040d7823 */ /* 0x000fe2000000000d */
[C---:B------:R-:W-:Y:S02]  /*0830*/  FFMA R5, R10.reuse, R10, -R5 ;  /* 0x0000000a0a057223 */ /* 0x040fe40000000805 */
[----:B---3--:R-:W-:Y:S01]  /*0840*/  FMUL R12, R9, UR5 ;  /* 0x00000005090c7c20 */ /* 0x008fe20008400000 */
[----:B------:R-:W-:-:S03]  /*0850*/  FFMA R10, R10, -4, R13 ;  /* 0xc08000000a0a7823 */ /* 0x000fc6000000000d */
[----:B------:R-:W-:Y:S01]  /*0860*/  FFMA R5, R5, UR4, R12 ;  /* 0x0000000405057c23 */ /* 0x000fe2000800000c */
[----:B--2---:R-:W-:-:S04]  /*0870*/  FADD R10, R11, R10 ;  /* 0x0000000a0b0a7221 */ /* 0x004fc80000000000 */
[----:B------:R-:W-:-:S04]  /*0880*/  FFMA R5, R10, UR8, R5 ;  /* 0x000000080a057c23 */ /* 0x000fc80008000005 */
[----:B------:R-:W-:-:S05]  /*0890*/  FFMA R4, -R5, UR9, R4 ;  /* 0x0000000905047c23 */ /* 0x000fca0008000104 */
[----:B------:R0:W-:Y:S02]  /*08a0*/  STS [R7+0x8], R4 ;  /* 0x0000080407007388 */ /* 0x0001e40000000800 */
.L_x_41:
[----:B0-234-:R-:W-:Y:S05]  /*08b0*/  BSYNC.RECONVERGENT B0 ;  /* 0x0000000000007941 */ /* 0x01dfea0003800200 */
.L_x_40:
[----:B------:R-:W-:Y:S06]  /*08c0*/  BAR.SYNC.DEFER_BLOCKING 0x0 ;  /* 0x0000000000007b1d */ /* 0x000fec0000010000 */
[----:B------:R-:W-:Y:S04]  /*08d0*/  BSSY.RECONVERGENT B0, `(.L_x_42) ;  /* 0x0000016000007945 */ /* 0x000fe80003800200 */
[----:B------:R-:W-:Y:S05]  /*08e0*/  @P1 BRA `(.L_x_43) ;  /* 0x0000000000501947 */ /* 0x000fea0003800000 */
[----:B------:R-:W-:Y:S04]  /*08f0*/  LDS R4, [R7+0x4] ;  /* 0x0000040007047984 */ /* 0x000fe80000000800 */
[----:B------:R-:W0:Y:S04]  /*0900*/  LDS R5, [R7+0xc] ;  /* 0x00000c0007057984 */ /* 0x000e280000000800 */
[----:B------:R-:W2:Y:S04]  /*0910*/  LDS R9, [R7+0x8] ;  /* 0x0000080007097984 */ /* 0x000ea80000000800 */
[----:B------:R-:W3:Y:S04]  /*0920*/  LDS R13, [R7] ;  /* 0x00000000070d7984 */ /* 0x000ee80000000800 */
[----:B------:R-:W4:Y:S04]  /*0930*/  LDS R12, [R7+0x10] ;  /* 0x00001000070c7984 */ /* 0x000f280000000800 */
[----:B-1----:R-:W1:Y:S01]  /*0940*/  LDS R15, [R6+0x8] ;  /* 0x00000800060f7984 */ /* 0x002e620000000800 */
        /* <DEDUP_REMOVED lines=12> */
[----:B-1----:R-:W-:-:S05]  /*0a10*/  FFMA R15, -R4, UR15, R15 ;  /* 0x0000000f040f7c23 */ /* 0x002fca000800010f */
[----:B------:R0:W-:Y:S02]  /*0a20*/  STS [R6+0x8], R15 ;  /* 0x0000080f06007388 */ /* 0x0001e40000000800 */
.L_x_43:
[----:B------:R-:W-:Y:S05]  /*0a30*/  BSYNC.RECONVERGENT B0 ;  /* 0x0000000000007941 */ /* 0x000fea0003800200 */
.L_x_42:
[----:B------:R-:W-:Y:S06]  /*0a40*/  BAR.SYNC.DEFER_BLOCKING 0x0 ;  /* 0x0000000000007b1d */ /* 0x000fec0000010000 */
[----:B------:R-:W-:Y:S04]  /*0a50*/  BSSY.RECONVERGENT B0, `(.L_x_44) ;  /* 0x0000015000007945 */ /* 0x000fe80003800200 */
[----:B------:R-:W-:Y:S05]  /*0a60*/  @P0 BRA `(.L_x_45) ;  /* 0x00000000004c0947 */ /* 0x000fea0003800000 */
[----:B------:R-:W2:Y:S04]  /*0a70*/  LDS R4, [R6+0x8] ;  /* 0x0000080006047984 */ /* 0x000ea80000000800 */
[----:B------:R-:W-:Y:S04]  /*0a80*/  LDS R5, [R6+0x4] ;  /* 0x0000040006057984 */ /* 0x000fe80000000800 */
[----:B------:R-:W3:Y:S04]  /*0a90*/  LDS R10, [R6+0xc] ;  /* 0x00000c00060a7984 */ /* 0x000ee80000000800 */
[----:B------:R-:W4:Y:S04]  /*0aa0*/  LDS R14, [R6] ;  /* 0x00000000060e7984 */ /* 0x000f280000000800 */
[----:B------:R-:W5:Y:S01]  /*0ab0*/  LDS R11, [R6+0x10] ;  /* 0x00001000060b7984 */ /* 0x000f620000000800 */
[----:B--2---:R-:W-:Y:S01]  /*0ac0*/  FADD R12, R4, R4 ;  /* 0x00000004040c7221 */ /* 0x004fe20000000000 */
[C---:B---3--:R-:W-:Y:S01]  /*0ad0*/  FADD R9, R5.reuse, R10 ;  /* 0x0000000a05097221 */ /* 0x048fe20000000000 */
[C---:B----4-:R-:W-:Y:S01]  /*0ae0*/  FFMA R13, R5.reuse, -4, R14 ;  /* 0xc0800000050d7823 */ /* 0x050fe2000000000e */
[----:B------:R-:W-:-:S02]  /*0af0*/  FMUL R5, R5, R5 ;  /* 0x0000000505057220 */ /* 0x000fc40000400000 */
[----:B------:R-:W-:Y:S01]  /*0b00*/  FADD R9, R9, -R12 ;  /* 0x8000000c09097221 */ /* 0x000fe20000000000 */
[----:B------:R-:W-:Y:S01]  /*0b10*/  FFMA R13, R4, 6, R13 ;  /* 0x40c00000040d7823 */ /* 0x000fe2000000000d */
[C---:B------:R-:W-:Y:S02]  /*0b20*/  FFMA R5, R10.reuse, R10, -R5 ;  /* 0x0000000a0a057223 */ /* 0x040fe40000000805 */
[----:B------:R-:W-:Y:S01]  /*0b30*/  FMUL R12, R9, UR5 ;  /* 0x00000005090c7c20 */ /* 0x000fe20008400000 */
[----:B------:R-:W-:-:S03]  /*0b40*/  FFMA R10, R10, -4, R13 ;  /* 0xc08000000a0a7823 */ /* 0x000fc6000000000d */
[----:B------:R-:W-:Y:S01]  /*0b50*/  FFMA R5, R5, UR4, R12 ;  /* 0x0000000405057c23 */ /* 0x000fe2000800000c */
[----:B-----5:R-:W-:-:S04]  /*0b60*/  FADD R10, R11, R10 ;  /* 0x0000000a0b0a7221 */ /* 0x020fc80000000000 */
[----:B------:R-:W-:-:S04]  /*0b70*/  FFMA R5, R10, UR8, R5 ;  /* 0x000000080a057c23 */ /* 0x000fc80008000005 */
[----:B------:R-:W-:-:S05]  /*0b80*/  FFMA R4, -R5, UR9, R4 ;  /* 0x0000000905047c23 */ /* 0x000fca0008000104 */
[----:B------:R2:W-:Y:S02]  /*0b90*/  STS [R7+0x8], R4 ;  /* 0x0000080407007388 */ /* 0x0005e40000000800 */
.L_x_45:
[----:B------:R-:W-:Y:S05]  /*0ba0*/  BSYNC.RECONVERGENT B0 ;  /* 0x0000000000007941 */ /* 0x000fea0003800200 */
.L_x_44:
[----:B------:R-:W-:Y:S01]  /*0bb0*/  IADD3 R5, PT, PT, R3, 0x2, RZ ;  /* 0x0000000203057810 */ /* 0x000fe20007ffe0ff */
[----:B------:R-:W-:Y:S01]  /*0bc0*/  BAR.SYNC.DEFER_BLOCKING 0x0 ;  /* 0x0000000000007b1d */ /* 0x000fe20000010000 */
[----:B------:R-:W-:Y:S02]  /*0bd0*/  IADD3 R9, PT, PT, R8, -0x6, RZ ;  /* 0xfffffffa08097810 */ /* 0x000fe40007ffe0ff */
[----:B------:R-:W-:-:S03]  /*0be0*/  ISETP.GE.AND P0, PT, R2, R5, PT ;  /* 0x000000050200720c */ /* 0x000fc60003f06270 */
[----:B------:R-:W-:Y:S01]  /*0bf0*/  BSSY.RECONVERGENT B0, `(.L_x_46) ;  /* 0x0000017000007945 */ /* 0x000fe20003800200 */
[----:B------:R-:W-:-:S13]  /*0c00*/  ISETP.LT.OR P0, PT, R2, R9, P0 ;  /* 0x000000090200720c */ /* 0x000fda0000701670 */
[----:B------:R-:W-:Y:S05]  /*0c10*/  @P0 BRA `(.L_x_47) ;  /* 0x0000000000500947 */ /* 0x000fea0003800000 */
[----:B--2---:R-:W-:Y:S04]  /*0c20*/  LDS R4, [R7+0x4] ;  /* 0x0000040007047984 */ /* 0x004fe80000000800 */
[----:B------:R-:W2:Y:S04]  /*0c30*/  LDS R5, [R7+0xc] ;  /* 0x00000c0007057984 */ /* 0x000ea80000000800 */
[----:B------:R-:W3:Y:S04]  /*0c40*/  LDS R9, [R7+0x8] ;  /* 0x0000080007097984 */ /* 0x000ee80000000800 */
[----:B------:R-:W4:Y:S04]  /*0c50*/  LDS R13, [R7] ;  /* 0x00000000070d7984 */ /* 0x000f280000000800 */
[----:B------:R-:W5:Y:S04]  /*0c60*/  LDS R12, [R7+0x10] ;  /* 0x00001000070c7984 */ /* 0x000f680000000800 */
[----:B01----:R-:W0:Y:S01]  /*0c70*/  LDS R15, [R6+0x8] ;  /* 0x00000800060f7984 */ /* 0x003e220000000800 */
[C---:B--2---:R-:W-:Y:S01]  /*0c80*/  FADD R10, R4.reuse, R5 ;  /* 0x00000005040a7221 */ /* 0x044fe20000000000 */
[----:B---3--:R-:W-:Y:S01]  /*0c90*/  FADD R11, R9, R9 ;  /* 0x00000009090b7221 */ /* 0x008fe20000000000 */
        /* <DEDUP_REMOVED lines=10> */
[----:B0-----:R-:W-:-:S05]  /*0d40*/  FFMA R15, -R4, UR15, R15 ;  /* 0x0000000f040f7c23 */ /* 0x001fca000800010f */
[----:B------:R3:W-:Y:S02]  /*0d50*/  STS [R6+0x8], R15 ;  /* 0x0000080f06007388 */ /* 0x0007e40000000800 */
.L_x_47:
[----:B------:R-:W-:Y:S05]  /*0d60*/  BSYNC.RECONVERGENT B0 ;  /* 0x0000000000007941 */ /* 0x000fea0003800200 */
.L_x_46:
[----:B------:R-:W-:Y:S01]  /*0d70*/  BAR.SYNC.DEFER_BLOCKING 0x0 ;  /* 0x0000000000007b1d */ /* 0x000fe20000010000 */
[C---:B------:R-:W-:Y:S02]  /*0d80*/  ISETP.GT.AND P0, PT, R8.reuse, 0x8, PT ;  /* 0x000000080800780c */ /* 0x040fe40003f04270 */
[----:B------:R-:W-:Y:S02]  /*0d90*/  IADD3 R3, PT, PT, R3, 0x8, RZ ;  /* 0x0000000803037810 */ /* 0x000fe40007ffe0ff */
[----:B------:R-:W-:-:S09]  /*0da0*/  IADD3 R8, PT, PT, R8, -0x8, RZ ;  /* 0xfffffff808087810 */ /* 0x000fd20007ffe0ff */
[----:B------:R-:W-:Y:S05]  /*0db0*/  @P0 BRA `(.L_x_48) ;  /* 0xfffffff800400947 */ /* 0x000fea000383ffff */
.L_x_34:
[----:B------:R-:W4:Y:S01]  /*0dc0*/  LDS R5, [R6+0x8] ;  /* 0x0000080006057984 */ /* 0x000f220000000800 */
[----:B------:R-:W5:Y:S02]  /*0dd0*/  LDC.64 R2, c[0x0][0x380] ;  /* 0x0000e000ff027b82 */ /* 0x000f640000000a00 */
[----:B-----5:R-:W-:-:S05]  /*0de0*/  IMAD.WIDE R2, R0, 0x4, R2 ;  /* 0x0000000400027825 */ /* 0x020fca00078e0202 */
[----:B----4-:R-:W-:Y:S01]  /*0df0*/  STG.E desc[UR6][R2.64], R5 ;  /* 0x0000000502007986 */ /* 0x010fe2000c101906 */
[----:B------:R-:W-:Y:S05]  /*0e00*/  EXIT ;  /* 0x000000000000794d */ /* 0x000fea0003800000 */
.L_x_49:
        /* <DEDUP_REMOVED lines=15> */
.L_x_72:


//--------------------- .text._Z10upTrianglePKfPfS1_ --------------------------
	.section	.text._Z10upTrianglePKfPfS1_,"ax",@progbits
	.align	128
        .global         _Z10upTrianglePKfPfS1_
        .type           _Z10upTrianglePKfPfS1_,@function
        .size           _Z10upTrianglePKfPfS1_,(.L_x_73 - _Z10upTrianglePKfPfS1_)
        .other          _Z10upTrianglePKfPfS1_,@"STO_CUDA_ENTRY STV_DEFAULT"
_Z10upTrianglePKfPfS1_:
.text._Z10upTrianglePKfPfS1_:
[----:B------:R-:W-:Y:S01]  /*0000*/  LDC R1, c[0x0][0x37c] ;  /* 0x0000df00ff017b82 */ /* 0x000fe20000000800 */
[----:B------:R-:W0:Y:S07]  /*0010*/  S2R R4, SR_TID.X ;  /* 0x0000000000047919 */ /* 0x000e2e0000002100 */
[----:B------:R-:W1:Y:S01]  /*0020*/  LDC.64 R2, c[0x0][0x380] ;  /* 0x0000e000ff027b82 */ /* 0x000e620000000a00 */
[----:B------:R-:W0:Y:S01]  /*0030*/  LDCU UR17, c[0x0][0x360] ;  /* 0x00006c00ff1177ac */ /* 0x000e220008000800 */
[----:B------:R-:W0:Y:S01]  /*0040*/  S2R R5, SR_CTAID.X ;  /* 0x0000000000057919 */ /* 0x000e220000002500 */
[----:B------:R-:W2:Y:S01]  /*0050*/  LDCU.64 UR10, c[0x0][0x358] ;  /* 0x00006b00ff0a77ac */ /* 0x000ea20008000a00 */
[----:B0-----:R-:W-:-:S04]  /*0060*/  IMAD R0, R5, UR17, R4 ;  /* 0x0000001105007c24 */ /* 0x001fc8000f8e0204 */
[----:B-1----:R-:W-:-:S06]  /*0070*/  IMAD.WIDE R2, R0, 0x4, R2 ;  /* 0x0000000400027825 */ /* 0x002fcc00078e0202 */
[----:B--2---:R-:W2:Y:S01]  /*0080*/  LDG.E R3, desc[UR10][R2.64] ;  /* 0x0000000a02037981 */ /* 0x004ea2000c1e1900 */
[----:B------:R-:W0:Y:S01]  /*0090*/  S2UR UR5, SR_CgaCtaId ;  /* 0x00000000000579c3 */ /* 0x000e220000008800 */
[----:B------:R-:W-:Y:S01]  /*00a0*/  UIADD3 UR6, UPT, UPT, UR17, -0x2, URZ ;  /* 0xfffffffe11067890 */ /* 0x000fe2000fffe0ff */
[----:B------:R-:W-:Y:S01]  /*00b0*/  BSSY.RECONVERGENT B0, `(.L_x_50) ;  /* 0x0000020000007945 */ /* 0x000fe20003800200 */
[----:B------:R-:W-:-:S04]  /*00c0*/  UMOV UR4, 0x400 ;  /* 0x0000040000047882 */ /* 0x000fc80000000000 */
[----:B------:R-:W-:-:S04]  /*00d0*/  ISETP.GE.U32.AND P0, PT, R4, UR6, PT ;  /* 0x0000000604007c0c */ /* 0x000fc8000bf06070 */
[----:B------:R-:W-:Y:S01]  /*00e0*/  ISETP.LT.U32.OR P0, PT, R4, 0x2, P0 ;  /* 0x000000020400780c */ /* 0x000fe20000701470 */
[----:B0-----:R-:W-:-:S06]  /*00f0*/  ULEA UR5, UR5, UR4, 0x18 ;  /* 0x0000000405057291 */ /* 0x001fcc000f8ec0ff */
[----:B------:R-:W-:-:S05]  /*0100*/  LEA R6, R4, UR5, 0x2 ;  /* 0x0000000504067c11 */ /* 0x000fca000f8e10ff */
[----:B--2---:R0:W-:Y:S01]  /*0110*/  STS [R6+0x8], R3 ;  /* 0x0000080306007388 */ /* 0x0041e20000000800 */
[----:B------:R-:W-:Y:S06]  /*0120*/  BAR.SYNC.DEFER_BLOCKING 0x0 ;  /* 0x0000000000007b1d */ /* 0x000fec0000010000 */
[----:B------:R-:W-:Y:S05]  /*0130*/  @P0 BRA `(.L_x_51) ;  /* 0x00000000005c0947 */ /* 0x000fea0003800000 */
[----:B------:R-:W1:Y:S01]  /*0140*/  LDS R5, [R6+0x8] ;  /* 0x0000080006057984 */ /* 0x000e620000000800 */
[----:B------:R-:W2:Y:S01]  /*0150*/  LDCU.64 UR6, c[0x3][URZ] ;  /* 0x00c00000ff0677ac */ /* 0x000ea20008000a00 */
[----:B0-----:R-:W0:Y:S02]  /*0160*/  LDC.64 R2, c[0x3][0x10] ;  /* 0x00c00400ff027b82 */ /* 0x001e240000000a00 */
[----:B------:R-:W-:Y:S01]  /*0170*/  LDS R7, [R6+0x4] ;  /* 0x0000040006077984 */ /* 0x000fe20000000800 */
[----:B------:R-:W3:Y:S03]  /*0180*/  LDCU UR4, c[0x3][0x8] ;  /* 0x00c00100ff0477ac */ /* 0x000ee60008000800 */
[----:B------:R-:W4:Y:S04]  /*0190*/  LDS R8, [R6+0xc] ;  /* 0x00000c0006087984 */ /* 0x000f280000000800 */
[----:B------:R-:W5:Y:S04]  /*01a0*/  LDS R12, [R6] ;  /* 0x00000000060c7984 */ /* 0x000f680000000800 */
[----:B------:R-:W3:Y:S01]  /*01b0*/  LDS R11, [R6+0x10] ;  /* 0x00001000060b7984 */ /* 0x000ee20000000800 */
[----:B0-----:R-:W-:Y:S01]  /*01c0*/  LEA R3, R3, R6, 0x2 ;  /* 0x0000000603037211 */ /* 0x001fe200078e10ff */
[----:B-1----:R-:W-:Y:S01]  /*01d0*/  FADD R10, R5, R5 ;  /* 0x00000005050a7221 */ /* 0x002fe20000000000 */
[C---:B----4-:R-:W-:Y:S01]  /*01e0*/  FADD R9, R7.reuse, R8 ;  /* 0x0000000807097221 */ /* 0x050fe20000000000 */
[C---:B-----5:R-:W-:Y:S01]  /*01f0*/  FFMA R12, R7.reuse, -4, R12 ;  /* 0xc0800000070c7823 */ /* 0x060fe2000000000c */
[----:B------:R-:W-:-:S02]  /*0200*/  FMUL R7, R7, R7 ;  /* 0x0000000707077220 */ /* 0x000fc40000400000 */
[----:B------:R-:W-:Y:S01]  /*0210*/  FADD R9, R9, -R10 ;  /* 0x8000000a09097221 */ /* 0x000fe20000000000 */
[----:B------:R-:W-:Y:S01]  /*0220*/  FFMA R13, R5, 6, R12 ;  /* 0x40c00000050d7823 */ /* 0x000fe2000000000c */
[C---:B------:R-:W-:Y:S02]  /*0230*/  FFMA R7, R8.reuse, R8, -R7 ;  /* 0x0000000808077223 */ /* 0x040fe40000000807 */
[----:B--2---:R-:W-:Y:S01]  /*0240*/  FMUL R10, R9, UR7 ;  /* 0x00000007090a7c20 */ /* 0x004fe20008400000 */
[----:B------:R-:W-:-:S03]  /*0250*/  FFMA R8, R8, -4, R13 ;  /* 0xc080000008087823 */ /* 0x000fc6000000000d */
[----:B------:R-:W-:Y:S01]  /*0260*/  FFMA R7, R7, UR6, R10 ;  /* 0x0000000607077c23 */ /* 0x000fe2000800000a */
[----:B---3--:R-:W-:-:S04]  /*0270*/  FADD R8, R11, R8 ;  /* 0x000000080b087221 */ /* 0x008fc80000000000 */
[----:B------:R-:W-:-:S04]  /*0280*/  FFMA R8, R8, UR4, R7 ;  /* 0x0000000408087c23 */ /* 0x000fc80008000007 */
[----:B------:R-:W-:-:S05]  /*0290*/  FFMA R2, -R8, R2, R5 ;  /* 0x0000000208027223 */ /* 0x000fca0000000105 */
[----:B------:R1:W-:Y:S02]  /*02a0*/  STS [R3+0x8], R2 ;  /* 0x0000080203007388 */ /* 0x0003e40000000800 */
.L_x_51:
[----:B------:R-:W-:Y:S05]  /*02b0*/  BSYNC.RECONVERGENT B0 ;  /* 0x0000000000007941 */ /* 0x000fea0003800200 */
.L_x_50:
[----:B------:R-:W-:Y:S01]  /*02c0*/  BAR.SYNC.DEFER_BLOCKING 0x0 ;  /* 0x0000000000007b1d */ /* 0x000fe20000010000 */
[----:B------:R-:W-:-:S09]  /*02d0*/  UISETP.GE.U32.AND UP0, UPT, UR17, 0xa, UPT ;  /* 0x0000000a1100788c */ /* 0x000fd2000bf06070 */
[----:B------:R-:W-:Y:S05]  /*02e0*/  BRA.U !UP0, `(.L_x_52) ;  /* 0x0000000d08047547 */ /* 0x000fea000b800000 */
[----:B------:R-:W-:Y:S01]  /*02f0*/  USHF.R.U32.HI UR4, URZ, 0x1, UR17 ;  /* 0x00000001ff047899 */ /* 0x000fe20008011611 */
[----:B01----:R-:W0:Y:S03]  /*0300*/  LDC R3, c[0x3][0x14] ;  /* 0x00c00500ff037b82 */ /* 0x003e260000000800 */
[----:B------:R-:W-:-:S04]  /*0310*/  UISETP.LT.U32.AND UP0, UPT, UR4, 0x8, UPT ;  /* 0x000000080400788c */ /* 0x000fc8000bf01070 */
[----:B------:R-:W-:-:S04]  /*0320*/  USEL UR4, UR4, 0x8, !UP0 ;  /* 0x0000000804047887 */ /* 0x000fc8000c000000 */
[----:B------:R-:W-:-:S03]  /*0330*/  UIADD3 UR6, UPT, UPT, UR4, -0x5, URZ ;  /* 0xfffffffb04067890 */ /* 0x000fc6000fffe0ff */
[----:B------:R-:W-:Y:S01]  /*0340*/  UMOV UR4, 0x4 ;  /* 0x0000000400047882 */ /* 0x000fe20000000000 */
[----:B------:R-:W-:Y:S01]  /*0350*/  UISETP.GE.U32.AND UP0, UPT, UR6, 0x4, UPT ;  /* 0x000000040600788c */ /* 0x000fe2000bf06070 */
[----:B0-----:R-:W-:-:S08]  /*0360*/  LEA R2, R3, R6, 0x2 ;  /* 0x0000000603027211 */ /* 0x001fd000078e10ff */
[----:B------:R-:W-:Y:S05]  /*0370*/  BRA.U !UP0, `(.L_x_53) ;  /* 0x0000000508f07547 */ /* 0x000fea000b800000 */
[----:B------:R-:W-:Y:S01]  /*0380*/  ULEA.HI UR4, UR6, 0x1, URZ, 0x1e ;  /* 0x0000000106047891 */ /* 0x000fe2000f8ff0ff */
[----:B------:R-:W0:Y:S03]  /*0390*/  LDCU UR19, c[0x3][0x8] ;  /* 0x00c00100ff1377ac */ /* 0x000e260008000800 */
[----:B------:R-:W-:Y:S01]  /*03a0*/  ULOP3.LUT UR4, UR4, 0x7ffffffe, URZ, 0xc0, !UPT ;  /* 0x7ffffffe04047892 */ /* 0x000fe2000f8ec0ff */
[----:B------:R-:W1:Y:S03]  /*03b0*/  LDCU UR18, c[0x3][0x10] ;  /* 0x00c00200ff1277ac */ /* 0x000e660008000800 */
[----:B------:R-:W-:Y:S01]  /*03c0*/  UIADD3 UR7, UPT, UPT, -UR4, URZ, URZ ;  /* 0x000000ff04077290 */ /* 0x000fe2000fffe1ff */
[----:B------:R-:W2:Y:S01]  /*03d0*/  LDCU.64 UR20, c[0x3][URZ] ;  /* 0x00c00000ff1477ac */ /* 0x000ea20008000a00 */
[----:B------:R-:W3:Y:S01]  /*03e0*/  LDCU.128 UR12, c[0x3][URZ] ;  /* 0x00c00000ff0c77ac */ /* 0x000ee20008000c00 */
[----:B------:R-:W-:Y:S01]  /*03f0*/  UIADD3 UR9, UPT, UPT, UR17, -0x4, URZ ;  /* 0xfffffffc11097890 */ /* 0x000fe2000fffe0ff */
[----:B------:R-:W-:-:S11]  /*0400*/  UMOV UR4, URZ ;  /* 0x000000ff00047c82 */ /* 0x000fd60008000000 */
.L_x_62:
[----:B------:R-:W-:Y:S01]  /*0410*/  UIADD3 UR8, UPT, UPT, UR4, 0x4, URZ ;  /* 0x0000000404087890 */ /* 0x000fe2000fffe0ff */
[----:B------:R-:W-:Y:S01]  /*0420*/  BSSY.RECONVERGENT B0, `(.L_x_54) ;  /* 0x000001a000007945 */ /* 0x000fe20003800200 */
[----:B------:R-:W-:-:S04]  /*0430*/  UIADD3 UR7, UPT, UPT, UR7, 0x2, URZ ;  /* 0x0000000207077890 */ /* 0x000fc8000fffe0ff */
[----:B------:R-:W-:Y:S01]  /*0440*/  ISETP.GE.U32.AND P0, PT, R4, UR8, PT ;  /* 0x0000000804007c0c */ /* 0x000fe2000bf06070 */
[----:B------:R-:W-:-:S03]  /*0450*/  UISETP.NE.AND UP0, UPT, UR7, URZ, UPT ;  /* 0x000000ff0700728c */ /* 0x000fc6000bf05270 */
[----:B------:R-:W-:-:S13]  /*0460*/  ISETP.GE.U32.OR P0, PT, R4, UR9, !P0 ;  /* 0x0000000904007c0c */ /* 0x000fda000c706470 */
[----:B012-4-:R-:W-:Y:S05]  /*0470*/  @P0 BRA `(.L_x_55) ;  /* 0x0000000000500947 */ /* 0x017fea0003800000 */
[----:B------:R-:W-:Y:S04]  /*0480*/  LDS R3, [R2+0x4] ;  /* 0x0000040002037984 */ /* 0x000fe80000000800 */
[----:B------:R-:W4:Y:S04]  /*0490*/  LDS R8, [R2+0xc] ;  /* 0x00000c0002087984 */ /* 0x000f280000000800 */
[----:B------:R-:W5:Y:S04]  /*04a0*/  LDS R5, [R2+0x8] ;  /* 0x0000080002057984 */ /* 0x000f680000000800 */
[----:B------:R-:W0:Y:S04]  /*04b0*/  LDS R12, [R2] ;  /* 0x00000000020c7984 */ /* 0x000e280000000800 */
[----:B------:R-:W1:Y:S04]  /*04c0*/  LDS R9, [R2+0x10] ;  /* 0x0000100002097984 */ /* 0x000e680000000800 */
[----:B------:R-:W2:Y:S01]  /*04d0*/  LDS R14, [R6+0x8] ;  /* 0x00000800060e7984 */ /* 0x000ea20000000800 */
[----:B----4-:R-:W-:Y:S01]  /*04e0*/  FADD R7, R3, R8 ;  /* 0x0000000803077221 */ /* 0x010fe20000000000 */
[----:B-----5:R-:W-:Y:S01]  /*04f0*/  FADD R10, R5, R5 ;  /* 0x00000005050a7221 */ /* 0x020fe20000000000 */
[C---:B0-----:R-:W-:Y:S01]  /*0500*/  FFMA R12, R3.reuse, -4, R12 ;  /* 0xc0800000030c7823 */ /* 0x041fe2000000000c */
[----:B------:R-:W-:-:S02]  /*0510*/  FMUL R3, R3, R3 ;  /* 0x0000000303037220 */ /* 0x000fc40000400000 */
[----:B------:R-:W-:Y:S01]  /*0520*/  FADD R7, R7, -R10 ;  /* 0x8000000a07077221 */ /* 0x000fe20000000000 */
[----:B------:R-:W-:Y:S01]  /*0530*/  FFMA R5, R5, 6, R12 ;  /* 0x40c0000005057823 */ /* 0x000fe2000000000c */
[C---:B------:R-:W-:Y:S02]  /*0540*/  FFMA R3, R8.reuse, R8, -R3 ;  /* 0x0000000808037223 */ /* 0x040fe40000000803 */
[----:B---3--:R-:W-:Y:S01]  /*0550*/  FMUL R10, R7, UR13 ;  /* 0x0000000d070a7c20 */ /* 0x008fe20008400000 */
[----:B------:R-:W-:-:S03]  /*0560*/  FFMA R8, R8, -4, R5 ;  /* 0xc080000008087823 */ /* 0x000fc60000000005 */
[----:B------:R-:W-:Y:S01]  /*0570*/  FFMA R3, R3, UR12, R10 ;  /* 0x0000000c03037c23 */ /* 0x000fe2000800000a */
[----:B-1----:R-:W-:-:S04]  /*0580*/  FADD R8, R9, R8 ;  /* 0x0000000809087221 */ /* 0x002fc80000000000 */
[----:B------:R-:W-:-:S04]  /*0590*/  FFMA R3, R8, UR14, R3 ;  /* 0x0000000e08037c23 */ /* 0x000fc80008000003 */
[----:B--2---:R-:W-:-:S05]  /*05a0*/  FFMA R3, -R3, UR15, R14 ;  /* 0x0000000f03037c23 */ /* 0x004fca000800010e */
[----:B------:R4:W-:Y:S02]  /*05b0*/  STS [R6+0x8], R3 ;  /* 0x0000080306007388 */ /* 0x0009e40000000800 */
.L_x_55:
[----:B0123--:R-:W-:Y:S05]  /*05c0*/  BSYNC.RECONVERGENT B0 ;  /* 0x0000000000007941 */ /* 0x00ffea0003800200 */
.L_x_54:
        /* <DEDUP_REMOVED lines=8> */
[----:B----4-:R-:W0:Y:S04]  /*0650*/  LDS R3, [R6+0x8] ;  /* 0x0000080006037984 */ /* 0x010e280000000800 */
[----:B------:R-:W-:Y:S04]  /*0660*/  LDS R5, [R6+0x4] ;  /* 0x0000040006057984 */ /* 0x000fe80000000800 */
[----:B------:R-:W1:Y:S04]  /*0670*/  LDS R8, [R6+0xc] ;  /* 0x00000c0006087984 */ /* 0x000e680000000800 */
[----:B------:R-:W2:Y:S04]  /*0680*/  LDS R12, [R6] ;  /* 0x00000000060c7984 */ /* 0x000ea80000000800 */
[----:B------:R-:W3:Y:S01]  /*0690*/  LDS R9, [R6+0x10] ;  /* 0x0000100006097984 */ /* 0x000ee20000000800 */
[----:B0-----:R-:W-:Y:S01]  /*06a0*/  FADD R10, R3, R3 ;  /* 0x00000003030a7221 */ /* 0x001fe20000000000 */
[C---:B-1----:R-:W-:Y:S01]  /*06b0*/  FADD R7, R5.reuse, R8 ;  /* 0x0000000805077221 */ /* 0x042fe20000000000 */
        /* <DEDUP_REMOVED lines=8> */
[----:B---3--:R-:W-:-:S04]  /*0740*/  FADD R8, R9, R8 ;  /* 0x0000000809087221 */ /* 0x008fc80000000000 */
[----:B------:R-:W-:-:S04]  /*0750*/  FFMA R8, R8, UR19, R5 ;  /* 0x0000001308087c23 */ /* 0x000fc80008000005 */
[----:B------:R-:W-:-:S05]  /*0760*/  FFMA R3, -R8, UR18, R3 ;  /* 0x0000001208037c23 */ /* 0x000fca0008000103 */
[----:B------:R0:W-:Y:S02]  /*0770*/  STS [R2+0x8], R3 ;  /* 0x0000080302007388 */ /* 0x0001e40000000800 */
.L_x_57:
[----:B------:R-:W-:Y:S05]  /*0780*/  BSYNC.RECONVERGENT B0 ;  /* 0x0000000000007941 */ /* 0x000fea0003800200 */
.L_x_56:
[----:B------:R-:W-:Y:S01]  /*0790*/  UIADD3 UR16, UPT, UPT, UR9, -0x4, URZ ;  /* 0xfffffffc09107890 */ /* 0x000fe2000fffe0ff */
[----:B------:R-:W-:Y:S01]  /*07a0*/  BAR.SYNC.DEFER_BLOCKING 0x0 ;  /* 0x0000000000007b1d */ /* 0x000fe20000010000 */
[----:B------:R-:W-:-:S04]  /*07b0*/  ISETP.GE.U32.AND P0, PT, R4, UR8, PT ;  /* 0x0000000804007c0c */ /* 0x000fc8000bf06070 */
[----:B------:R-:W-:Y:S01]  /*07c0*/  ISETP.GE.U32.OR P0, PT, R4, UR16, !P0 ;  /* 0x0000001004007c0c */ /* 0x000fe2000c706470 */
[----:B------:R-:W-:-:S12]  /*07d0*/  BSSY.RECONVERGENT B0, `(.L_x_58) ;  /* 0x0000016000007945 */ /* 0x000fd80003800200 */
[----:B------:R-:W-:Y:S05]  /*07e0*/  @P0 BRA `(.L_x_59) ;  /* 0x0000000000500947 */ /* 0x000fea0003800000 */
[----:B0---4-:R-:W-:Y:S04]  /*07f0*/  LDS R3, [R2+0x4] ;  /* 0x0000040002037984 */ /* 0x011fe80000000800 */
[----:B------:R-:W0:Y:S04]  /*0800*/  LDS R8, [R2+0xc] ;  /* 0x00000c0002087984 */ /* 0x000e280000000800 */
[----:B------:R-:W1:Y:S04]  /*0810*/  LDS R5, [R2+0x8] ;  /* 0x0000080002057984 */ /* 0x000e680000000800 */
[----:B------:R-:W2:Y:S04]  /*0820*/  LDS R12, [R2] ;  /* 0x00000000020c7984 */ /* 0x000ea80000000800 */
[----:B------:R-:W3:Y:S04]  /*0830*/  LDS R9, [R2+0x10] ;  /* 0x0000100002097984 */ /* 0x000ee80000000800 */
[----:B------:R-:W4:Y:S01]  /*0840*/  LDS R14, [R6+0x8] ;  /* 0x00000800060e7984 */ /* 0x000f220000000800 */
[----:B0-----:R-:W-:Y:S01]  /*0850*/  FADD R7, R3, R8 ;  /* 0x0000000803077221 */ /* 0x001fe20000000000 */
[----:B-1----:R-:W-:Y:S01]  /*0860*/  FADD R10, R5, R5 ;  /* 0x00000005050a7221 */ /* 0x002fe20000000000 */
        /* <DEDUP_REMOVED lines=10> */
[----:B----4-:R-:W-:-:S05]  /*0910*/  FFMA R3, -R3, UR15, R14 ;  /* 0x0000000f03037c23 */ /* 0x010fca000800010e */
[----:B------:R1:W-:Y:S02]  /*0920*/  STS [R6+0x8], R3 ;  /* 0x0000080306007388 */ /* 0x0003e40000000800 */
.L_x_59:
[----:B------:R-:W-:Y:S05]  /*0930*/  BSYNC.RECONVERGENT B0 ;  /* 0x0000000000007941 */ /* 0x000fea0003800200 */
.L_x_58:
[----:B------:R-:W-:Y:S01]  /*0940*/  UIADD3 UR16, UPT, UPT, UR4, 0xa, URZ ;  /* 0x0000000a04107890 */ /* 0x000fe2000fffe0ff */
[----:B------:R-:W-:Y:S01]  /*0950*/  BAR.SYNC.DEFER_BLOCKING 0x0 ;  /* 0x0000000000007b1d */ /* 0x000fe20000010000 */
[----:B------:R-:W-:-:S04]  /*0960*/  UIADD3 UR4, UPT, UPT, UR9, -0x6, URZ ;  /* 0xfffffffa09047890 */ /* 0x000fc8000fffe0ff */
[C---:B------:R-:W-:Y:S01]  /*0970*/  ISETP.GE.U32.AND P0, PT, R4.reuse, UR16, PT ;  /* 0x0000001004007c0c */ /* 0x040fe2000bf06070 */
[----:B------:R-:W-:Y:S03]  /*0980*/  BSSY.RECONVERGENT B0, `(.L_x_60) ;  /* 0x0000016000007945 */ /* 0x000fe60003800200 */
[----:B------:R-:W-:-:S13]  /*0990*/  ISETP.GE.U32.OR P0, PT, R4, UR4, !P0 ;  /* 0x0000000404007c0c */ /* 0x000fda000c706470 */
[----:B------:R-:W-:Y:S05]  /*09a0*/  @P0 BRA `(.L_x_61) ;  /* 0x00000000004c0947 */ /* 0x000fea0003800000 */
[----:B01--4-:R-:W0:Y:S04]  /*09b0*/  LDS R3, [R6+0x8] ;  /* 0x0000080006037984 */ /* 0x013e280000000800 */
        /* <DEDUP_REMOVED lines=18> */
.L_x_61:
[----:B------:R-:W-:Y:S05]  /*0ae0*/  BSYNC.RECONVERGENT B0 ;  /* 0x0000000000007941 */ /* 0x000fea0003800200 */
.L_x_60:
[----:B------:R-:W-:Y:S01]  /*0af0*/  BAR.SYNC.DEFER_BLOCKING 0x0 ;  /* 0x0000000000007b1d */ /* 0x000fe20000010000 */
[----:B------:R-:W-:-:S05]  /*0b00*/  UIADD3 UR9, UPT, UPT, UR9, -0x8, URZ ;  /* 0xfffffff809097890 */ /* 0x000fca000fffe0ff */
[----:B------:R-:W-:Y:S01]  /*0b10*/  UMOV UR4, UR8 ;  /* 0x0000000800047c82 */ /* 0x000fe20008000000 */
[----:B------:R-:W-:Y:S06]  /*0b20*/  BRA.U UP0, `(.L_x_62) ;  /* 0xfffffff900387547 */ /* 0x000fec000b83ffff */
[----:B------:R-:W-:-:S12]  /*0b30*/  UIADD3 UR4, UPT, UPT, UR4, 0x4, URZ ;  /* 0x0000000404047890 */ /* 0x000fd8000fffe0ff */
.L_x_53:
[----:B------:R-:W-:-:S09]  /*0b40*/  ULOP3.LUT UP0, URZ, UR6, 0x4, URZ, 0xc0, !UPT ;  /* 0x0000000406ff7892 */ /* 0x000fd2000f80c0ff */
[----:B------:R-:W-:Y:S05]  /*0b50*/  BRA.U UP0, `(.L_x_52) ;  /* 0x0000000100e87547 */ /* 0x000fea000b800000 */
[----:B------:R-:W-:Y:S02]  /*0b60*/  UIADD3 UR6, UPT, UPT, UR17, -UR4, URZ ;  /* 0x8000000411067290 */ /* 0x000fe4000fffe0ff */
[C---:B------:R-:W-:Y:S01]  /*0b70*/  ISETP.GE.U32.AND P0, PT, R4.reuse, UR4, PT ;  /* 0x0000000404007c0c */ /* 0x040fe2000bf06070 */
[----:B------:R-:W-:Y:S03]  /*0b80*/  BSSY.RECONVERGENT B0, `(.L_x_63) ;  /* 0x0000018000007945 */ /* 0x000fe60003800200 */
[----:B------:R-:W-:-:S13]  /*0b90*/  ISETP.GE.U32.OR P0, PT, R4, UR6, !P0 ;  /* 0x0000000604007c0c */ /* 0x000fda000c706470 */
[----:B------:R-:W-:Y:S05]  /*0ba0*/  @P0 BRA `(.L_x_64) ;  /* 0x0000000000540947 */ /* 0x000fea0003800000 */
[----:B012-4-:R-:W-:Y:S01]  /*0bb0*/  LDS R3, [R2+0x4] ;  /* 0x0000040002037984 */ /* 0x017fe20000000800 */
        /* <DEDUP_REMOVED lines=12> */
[C---:B------:R-:W-:Y:S02]  /*0c80*/  FFMA R3, R8.reuse, R8, -R3 ;  /* 0x0000000808037223 */ /* 0x040fe40000000803 */
[----:B0-----:R-:W-:Y:S01]  /*0c90*/  FMUL R10, R7, UR13 ;  /* 0x0000000d070a7c20 */ /* 0x001fe20008400000 */
[----:B------:R-:W-:-:S03]  /*0ca0*/  FFMA R8, R8, -4, R5 ;  /* 0xc080000008087823 */ /* 0x000fc60000000005 */
[----:B------:R-:W-:Y:S01]  /*0cb0*/  FFMA R3, R3, UR12, R10 ;  /* 0x0000000c03037c23 */ /* 0x000fe2000800000a */
[----:B----4-:R-:W-:-:S04]  /*0cc0*/  FADD R8, R9, R8 ;  /* 0x0000000809087221 */ /* 0x010fc80000000000 */
[----:B------:R-:W-:-:S04]  /*0cd0*/  FFMA R3, R8, UR14, R3 ;  /* 0x0000000e08037c23 */ /* 0x000fc80008000003 */
[----:B-----5:R-:W-:-:S05]  /*0ce0*/  FFMA R3, -R3, UR15, R14 ;  /* 0x0000000f03037c23 */ /* 0x020fca000800010e */
[----:B------:R3:W-:Y:S02]  /*0cf0*/  STS [R6+0x8], R3 ;  /* 0x0000080306007388 */ /* 0x0007e40000000800 */
.L_x_64:
[----:B------:R-:W-:Y:S05]  /*0d00*/  BSYNC.RECONVERGENT B0 ;  /* 0x0000000000007941 */ /* 0x000fea0003800200 */
.L_x_63:
[----:B------:R-:W-:Y:S01]  /*0d10*/  UIADD3 UR6, UPT, UPT, UR4, 0x2, URZ ;  /* 0x0000000204067890 */ /* 0x000fe2000fffe0ff */
[----:B------:R-:W-:Y:S03]  /*0d20*/  BAR.SYNC.DEFER_BLOCKING 0x0 ;  /* 0x0000000000007b1d */ /* 0x000fe60000010000 */
[----:B------:R-:W-:Y:S02]  /*0d30*/  UIADD3 UR7, UPT, UPT, -UR6, UR17, URZ ;  /* 0x0000001106077290 */ /* 0x000fe4000fffe1ff */
[C---:B------:R-:W-:Y:S01]  /*0d40*/  ISETP.GE.U32.AND P0, PT, R4.reuse, UR6, PT ;  /* 0x0000000604007c0c */ /* 0x040fe2000bf06070 */
[----:B------:R-:W-:Y:S03]  /*0d50*/  BSSY.RECONVERGENT B0, `(.L_x_65) ;  /* 0x0000019000007945 */ /* 0x000fe60003800200 */
[----:B------:R-:W-:-:S13]  /*0d60*/  ISETP.GE.U32.OR P0, PT, R4, UR7, !P0 ;  /* 0x0000000704007c0c */ /* 0x000fda000c706470 */
[----:B------:R-:W-:Y:S05]  /*0d70*/  @P0 BRA `(.L_x_66) ;  /* 0x0000000000580947 */ /* 0x000fea0003800000 */
[----:B01234-:R-:W0:Y:S01]  /*0d80*/  LDS R3, [R6+0x8] ;  /* 0x0000080006037984 */ /* 0x01fe220000000800 */
[----:B------:R-:W1:Y:S03]  /*0d90*/  LDCU.64 UR6, c[0x3][URZ] ;  /* 0x00c00000ff0677ac */ /* 0x000e660008000a00 */
[----:B------:R-:W-:Y:S01]  /*0da0*/  LDS R5, [R6+0x4] ;  /* 0x0000040006057984 */ /* 0x000fe20000000800 */
[----:B------:R-:W2:Y:S03]  /*0db0*/  LDCU UR8, c[0x3][0x8] ;  /* 0x00c00100ff0877ac */ /* 0x000ea60008000800 */
[----:B------:R-:W3:Y:S01]  /*0dc0*/  LDS R8, [R6+0xc] ;  /* 0x00000c0006087984 */ /* 0x000ee20000000800 */
[----:B------:R-:W4:Y:S03]  /*0dd0*/  LDCU UR9, c[0x3][0x10] ;  /* 0x00c00200ff0977ac */ /* 0x000f260008000800 */
[----:B------:R-:W5:Y:S04]  /*0de0*/  LDS R12, [R6] ;  /* 0x00000000060c7984 */ /* 0x000f680000000800 */
[----:B------:R1:W2:Y:S01]  /*0df0*/  LDS R9, [R6+0x10] ;  /* 0x0000100006097984 */ /* 0x0002a20000000800 */
        /* <DEDUP_REMOVED lines=14> */
.L_x_66:
[----:B------:R-:W-:Y:S05]  /*0ee0*/  BSYNC.RECONVERGENT B0 ;  /* 0x0000000000007941 */ /* 0x000fea0003800200 */
.L_x_65:
[----:B------:R-:W-:Y:S06]  /*0ef0*/  BAR.SYNC.DEFER_BLOCKING 0x0 ;  /* 0x0000000000007b1d */ /* 0x000fec0000010000 */
.L_x_52:
[----:B------:R-:W5:Y:S01]  /*0f00*/  LDCU UR6, c[0x3][0x14] ;  /* 0x00c00280ff0677ac */ /* 0x000f620008000800 */
[C---:B012---:R-:W-:Y:S02]  /*0f10*/  SHF.L.U32 R2, R4.reuse, 0x1d, RZ ;  /* 0x0000001d04027819 */ /* 0x047fe400000006ff */
[----:B---34-:R-:W-:Y:S02]  /*0f20*/  SHF.R.U32.HI R3, RZ, 0x1, R4 ;  /* 0x00000001ff037819 */ /* 0x018fe40000011604 */
[----:B------:R-:W-:Y:S02]  /*0f30*/  LOP3.LUT R4, R4, 0x3, RZ, 0xc0, !PT ;  /* 0x0000000304047812 */ /* 0x000fe400078ec0ff */
[----:B------:R-:W-:Y:S02]  /*0f40*/  SHF.R.S32.HI R2, RZ, 0x1f, R2 ;  /* 0x0000001fff027819 */ /* 0x000fe40000011402 */
[----:B------:R-:W-:Y:S02]  /*0f50*/  LOP3.LUT R3, R3, 0x1fe, RZ, 0xc0, !PT ;  /* 0x000001fe03037812 */ /* 0x000fe400078ec0ff */
[----:B------:R-:W-:-:S02]  /*0f60*/  IADD3 R6, PT, PT, R0, UR17, RZ ;  /* 0x0000001100067c10 */ /* 0x000fc4000fffe0ff */
[----:B-----5:R-:W-:Y:S02]  /*0f70*/  LOP3.LUT R2, R2, UR6, RZ, 0xc0, !PT ;  /* 0x0000000602027c12 */ /* 0x020fe4000f8ec0ff */
[--C-:B------:R-:W-:Y:S01]  /*0f80*/  IADD3 R5, PT, PT, R4, UR6, -R3.reuse ;  /* 0x0000000604057c10 */ /* 0x100fe2000fffe803 */
[----:B------:R-:W0:Y:S03]  /*0f90*/  LDCU UR6, c[0x3][0x1c] ;  /* 0x00c00380ff0677ac */ /* 0x000e260008000800 */
[C---:B------:R-:W-:Y:S02]  /*0fa0*/  IADD3 R5, PT, PT, R2.reuse, R5, RZ ;  /* 0x0000000502057210 */ /* 0x040fe40007ffe0ff */
[----:B------:R-:W-:Y:S02]  /*0fb0*/  IADD3 R2, PT, PT, R2, R4, R3 ;  /* 0x0000000402027210 */ /* 0x000fe40007ffe003 */
[----:B------:R-:W-:-:S02]  /*0fc0*/  LEA R8, R5, UR5, 0x2 ;  /* 0x0000000505087c11 */ /* 0x000fc4000f8e10ff */
[----:B------:R-:W-:Y:S01]  /*0fd0*/  LEA R10, R2, UR5, 0x2 ;  /* 0x00000005020a7c11 */ /* 0x000fe2000f8e10ff */
[----:B------:R-:W1:Y:S02]  /*0fe0*/  LDC.64 R4, c[0x0][0x390] ;  /* 0x0000e400ff047b82 */ /* 0x000e640000000a00 */
[----:B------:R-:W2:Y:S04]  /*0ff0*/  LDS R9, [R8+-0x18] ;  /* 0xffffe80008097984 */ /* 0x000ea80000000800 */
[----:B------:R-:W3:Y:S02]  /*1000*/  LDS R11, [R10+0x8] ;  /* 0x000008000a0b7984 */ /* 0x000ee40000000800 */
[----:B------:R-:W4:Y:S01]  /*1010*/  LDC.64 R2, c[0x0][0x388] ;  /* 0x0000e200ff027b82 */ /* 0x000f220000000a00 */
[----:B0-----:R-:W-:Y:S01]  /*1020*/  LOP3.LUT R7, R6, UR6, RZ, 0xc0, !PT ;  /* 0x0000000606077c12 */ /* 0x001fe2000f8ec0ff */
[----:B-1----:R-:W-:-:S04]  /*1030*/  IMAD.WIDE R4, R0, 0x4, R4 ;  /* 0x0000000400047825 */ /* 0x002fc800078e0204 */
[----:B----4-:R-:W-:-:S05]  /*1040*/  IMAD.WIDE R2, R7, 0x4, R2 ;  /* 0x0000000407027825 */ /* 0x010fca00078e0202 */
[----:B--2---:R-:W-:Y:S04]  /*1050*/  STG.E desc[UR10][R2.64], R9 ;  /* 0x0000000902007986 */ /* 0x004fe8000c10190a */
[----:B---3--:R-:W-:Y:S01]  /*1060*/  STG.E desc[UR10][R4.64], R11 ;  /* 0x0000000b04007986 */ /* 0x008fe2000c10190a */
[----:B------:R-:W-:Y:S05]  /*1070*/  EXIT ;  /* 0x000000000000794d */ /* 0x000fea0003800000 */
.L_x_67:
        /* <DEDUP_REMOVED lines=16> */
.L_x_73:


//--------------------- .text._Z9classicKSPKfPfb  --------------------------
	.section	.text._Z9classicKSPKfPfb,"ax",@progbits
	.align	128
        .global         _Z9classicKSPKfPfb
        .type           _Z9classicKSPKfPfb,@function
        .size           _Z9classicKSPKfPfb,(.L_x_74 - _Z9classicKSPKfPfb)
        .other          _Z9classicKSPKfPfb,@"STO_CUDA_ENTRY STV_DEFAULT"
_Z9classicKSPKfPfb:
.text._Z9classicKSPKfPfb:
[----:B------:R-:W-:Y:S01]  /*0000*/  LDC R1, c[0x0][0x37c] ;  /* 0x0000df00ff017b82 */ /* 0x000fe20000000800 */
[----:B------:R-:W0:Y:S01]  /*0010*/  S2R R0, SR_CTAID.X ;  /* 0x0000000000007919 */ /* 0x000e220000002500 */
[----:B------:R-:W1:Y:S01]  /*0020*/  LDCU.U8 UR5, c[0x0][0x390] ;  /* 0x00007200ff0577ac */ /* 0x000e620008000000 */
[----:B------:R-:W0:Y:S01]  /*0030*/  S2R R3, SR_TID.X ;  /* 0x0000000000037919 */ /* 0x000e220000002100 */
[----:B------:R-:W0:Y:S01]  /*0040*/  LDCU UR4, c[0x0][0x360] ;  /* 0x00006c00ff0477ac */ /* 0x000e220008000800 */
[----:B------:R-:W2:Y:S01]  /*0050*/  LDCU UR6, c[0x0][0x370] ;  /* 0x00006e00ff0677ac */ /* 0x000ea20008000800 */
[----:B------:R-:W3:Y:S01]  /*0060*/  LDCU.64 UR8, c[0x0][0x358] ;  /* 0x00006b00ff0877ac */ /* 0x000ee20008000a00 */
[----:B-1----:R-:W-:-:S04]  /*0070*/  UPRMT UR5, UR5, 0x8880, URZ ;  /* 0x0000888005057896 */ /* 0x002fc800080000ff */
[----:B------:R-:W-:Y:S01]  /*0080*/  UISETP.NE.AND UP0, UPT, UR5, URZ, UPT ;  /* 0x000000ff0500728c */ /* 0x000fe2000bf05270 */
[----:B0-----:R-:W-:Y:S01]  /*0090*/  IMAD R0, R0, UR4, R3 ;  /* 0x0000000400007c24 */ /* 0x001fe2000f8e0203 */
[----:B--2---:R-:W-:-:S04]  /*00a0*/  UIMAD UR4, UR4, UR6, -0x1 ;  /* 0xffffffff040474a4 */ /* 0x004fc8000f8e0206 */
[C---:B------:R-:W-:Y:S02]  /*00b0*/  IADD3 R2, PT, PT, R0.reuse, -0x2, RZ ;  /* 0xfffffffe00027810 */ /* 0x040fe40007ffe0ff */
[C---:B------:R-:W-:Y:S02]  /*00c0*/  IADD3 R3, PT, PT, R0.reuse, -0x1, RZ ;  /* 0xffffffff00037810 */ /* 0x040fe40007ffe0ff */
[C---:B------:R-:W-:Y:S02]  /*00d0*/  IADD3 R4, PT, PT, R0.reuse, 0x1, RZ ;  /* 0x0000000100047810 */ /* 0x040fe40007ffe0ff */
[----:B------:R-:W-:Y:S02]  /*00e0*/  IADD3 R5, PT, PT, R0, 0x2, RZ ;  /* 0x0000000200057810 */ /* 0x000fe40007ffe0ff */
[----:B------:R-:W-:Y:S02]  /*00f0*/  LOP3.LUT R15, R2, UR4, RZ, 0xc0, !PT ;  /* 0x00000004020f7c12 */ /* 0x000fe4000f8ec0ff */
[----:B------:R-:W-:-:S02]  /*0100*/  LOP3.LUT R3, R3, UR4, RZ, 0xc0, !PT ;  /* 0x0000000403037c12 */ /* 0x000fc4000f8ec0ff */
[----:B------:R-:W-:Y:S02]  /*0110*/  LOP3.LUT R11, R4, UR4, RZ, 0xc0, !PT ;  /* 0x00000004040b7c12 */ /* 0x000fe4000f8ec0ff */
[----:B------:R-:W-:Y:S02]  /*0120*/  LOP3.LUT R2, R5, UR4, RZ, 0xc0, !PT ;  /* 0x0000000405027c12 */ /* 0x000fe4000f8ec0ff */
[----:B------:R-:W-:Y:S01]  /*0130*/  LOP3.LUT R13, R0, UR4, RZ, 0xc0, !PT ;  /* 0x00000004000d7c12 */ /* 0x000fe2000f8ec0ff */
[----:B---3--:R-:W-:Y:S06]  /*0140*/  BRA.U !UP0, `(.L_x_68) ;  /* 0x0000000108787547 */ /* 0x008fec000b800000 */
[----:B------:R-:W0:Y:S01]  /*0150*/  LDC.64 R6, c[0x0][0x380] ;  /* 0x0000e000ff067b82 */ /* 0x000e220000000a00 */
[----:B------:R-:W1:Y:S07]  /*0160*/  LDCU.128 UR4, c[0x3][URZ] ;  /* 0x00c00000ff0477ac */ /* 0x000e6e0008000c00 */
[----:B------:R-:W2:Y:S01]  /*0170*/  LDC.64 R4, c[0x0][0x388] ;  /* 0x0000e200ff047b82 */ /* 0x000ea20000000a00 */
[----:B0-----:R-:W-:-:S04]  /*0180*/  IMAD.WIDE R8, R3, 0x4, R6 ;  /* 0x0000000403087825 */ /* 0x001fc800078e0206 */
[--C-:B------:R-:W-:Y:S02]  /*0190*/  IMAD.WIDE R10, R11, 0x4, R6.reuse ;  /* 0x000000040b0a7825 */ /* 0x100fe400078e0206 */
[----:B------:R-:W3:Y:S02]  /*01a0*/  LDG.E R8, desc[UR8][R8.64] ;  /* 0x0000000808087981 */ /* 0x000ee4000c1e1900 */
[--C-:B------:R-:W-:Y:S02]  /*01b0*/  IMAD.WIDE R12, R13, 0x4, R6.reuse ;  /* 0x000000040d0c7825 */ /* 0x100fe400078e0206 */
[----:B------:R-:W3:Y:S02]  /*01c0*/  LDG.E R11, desc[UR8][R10.64] ;  /* 0x000000080a0b7981 */ /* 0x000ee4000c1e1900 */
[--C-:B------:R-:W-:Y:S02]  /*01d0*/  IMAD.WIDE R14, R15, 0x4, R6.reuse ;  /* 0x000000040f0e7825 */ /* 0x100fe400078e0206 */
[----:B------:R-:W4:Y:S04]  /*01e0*/  LDG.E R12, desc[UR8][R12.64] ;  /* 0x000000080c0c7981 */ /* 0x000f28000c1e1900 */
[----:B------:R-:W5:Y:S01]  /*01f0*/  LDG.E R15, desc[UR8][R14.64] ;  /* 0x000000080e0f7981 */ /* 0x000f62000c1e1900 */
[----:B------:R-:W-:-:S06]  /*0200*/  IMAD.WIDE R2, R2, 0x4, R6 ;  /* 0x0000000402027825 */ /* 0x000fcc00078e0206 */
[----:B------:R1:W5:Y:S01]  /*0210*/  LDG.E R2, desc[UR8][R2.64] ;  /* 0x0000000802027981 */ /* 0x000362000c1e1900 */
[----:B--2---:R-:W-:-:S05]  /*0220*/  IMAD.WIDE R4, R0, 0x4, R4 ;  /* 0x0000000400047825 */ /* 0x004fca00078e0204 */
[----:B------:R-:W2:Y:S01]  /*0230*/  LDG.E R17, desc[UR8][R4.64] ;  /* 0x0000000804117981 */ /* 0x000ea2000c1e1900 */
[----:B---3--:R-:W-:Y:S01]  /*0240*/  FADD R0, R8, R11 ;  /* 0x0000000b08007221 */ /* 0x008fe20000000000 */
[----:B----4-:R-:W-:Y:S01]  /*0250*/  FADD R7, R12, R12 ;  /* 0x0000000c0c077221 */ /* 0x010fe20000000000 */
[C---:B-----5:R-:W-:Y:S01]  /*0260*/  FFMA R9, R8.reuse, -4, R15 ;  /* 0xc080000008097823 */ /* 0x060fe2000000000f */
[----:B------:R-:W-:Y:S02]  /*0270*/  FMUL R8, R8, R8 ;  /* 0x0000000808087220 */ /* 0x000fe40000400000 */
[----:B------:R-:W-:Y:S01]  /*0280*/  FADD R0, R0, -R7 ;  /* 0x8000000700007221 */ /* 0x000fe20000000000 */
[----:B------:R-:W-:Y:S01]  /*0290*/  FFMA R12, R12, 6, R9 ;  /* 0x40c000000c0c7823 */ /* 0x000fe20000000009 */
[C---:B------:R-:W-:Y:S02]  /*02a0*/  FFMA R8, R11.reuse, R11, -R8 ;  /* 0x0000000b0b087223 */ /* 0x040fe40000000808 */
[----:B-1----:R-:W-:Y:S01]  /*02b0*/  FMUL R3, R0, UR5 ;  /* 0x0000000500037c20 */ /* 0x002fe20008400000 */
[----:B------:R-:W-:-:S03]  /*02c0*/  FFMA R11, R11, -4, R12 ;  /* 0xc08000000b0b7823 */ /* 0x000fc6000000000c */
[----:B------:R-:W-:Y:S01]  /*02d0*/  FFMA R3, R8, UR4, R3 ;  /* 0x0000000408037c23 */ /* 0x000fe20008000003 */
[----:B------:R-:W-:-:S04]  /*02e0*/  FADD R2, R2, R11 ;  /* 0x0000000b02027221 */ /* 0x000fc80000000000 */
[----:B------:R-:W-:-:S04]  /*02f0*/  FFMA R2, R2, UR6, R3 ;  /* 0x0000000602027c23 */ /* 0x000fc80008000003 */
[----:B--2---:R-:W-:-:S05]  /*0300*/  FFMA R17, -R2, UR7, R17 ;  /* 0x0000000702117c23 */ /* 0x004fca0008000111 */
[----:B------:R-:W-:Y:S01]  /*0310*/  STG.E desc[UR8][R4.64], R17 ;  /* 0x0000001104007986 */ /* 0x000fe2000c101908 */
[----:B------:R-:W-:Y:S05]  /*0320*/  EXIT ;  /* 0x000000000000794d */ /* 0x000fea0003800000 */
.L_x_68:
[----:B------:R-:W0:Y:S01]  /*0330*/  LDC.64 R4, c[0x0][0x380] ;  /* 0x0000e000ff047b82 */ /* 0x000e220000000a00 */
[----:B------:R-:W1:Y:S01]  /*0340*/  LDCU.64 UR6, c[0x3][URZ] ;  /* 0x00c00000ff0677ac */ /* 0x000e620008000a00 */
[----:B------:R-:W2:Y:S01]  /*0350*/  LDCU UR5, c[0x3][0x8] ;  /* 0x00c00100ff0577ac */ /* 0x000ea20008000800 */
[----:B------:R-:W3:Y:S01]  /*0360*/  LDCU UR4, c[0x3][0x10] ;  /* 0x00c00200ff0477ac */ /* 0x000ee20008000800 */
[----:B0-----:R-:W-:-:S04]  /*0370*/  IMAD.WIDE R6, R13, 0x4, R4 ;  /* 0x000000040d067825 */ /* 0x001fc800078e0204 */
[--C-:B------:R-:W-:Y:S02]  /*0380*/  IMAD.WIDE R8, R3, 0x4, R4.reuse ;  /* 0x0000000403087825 */ /* 0x100fe400078e0204 */
[----:B------:R-:W4:Y:S02]  /*0390*/  LDG.E R6, desc[UR8][R6.64] ;  /* 0x0000000806067981 */ /* 0x000f24000c1e1900 */
[--C-:B------:R-:W-:Y:S02]  /*03a0*/  IMAD.WIDE R10, R11, 0x4, R4.reuse ;  /* 0x000000040b0a7825 */ /* 0x100fe400078e0204 */
[----:B------:R-:W5:Y:S02]  /*03b0*/  LDG.E R8, desc[UR8][R8.64] ;  /* 0x0000000808087981 */ /* 0x000f64000c1e1900 */
[--C-:B------:R-:W-:Y:S02]  /*03c0*/  IMAD.WIDE R12, R15, 0x4, R4.reuse ;  /* 0x000000040f0c7825 */ /* 0x100fe400078e0204 */
[----:B------:R-:W5:Y:S04]  /*03d0*/  LDG.E R11, desc[UR8][R10.64] ;  /* 0x000000080a0b7981 */ /* 0x000f68000c1e1900 */
[----:B------:R-:W2:Y:S01]  /*03e0*/  LDG.E R13, desc[UR8][R12.64] ;  /* 0x000000080c0d7981 */ /* 0x000ea2000c1e1900 */
[----:B------:R-:W-:-:S02]  /*03f0*/  IMAD.WIDE R4, R2, 0x4, R4 ;  /* 0x0000000402047825 */ /* 0x000fc400078e0204 */
[----:B------:R-:W0:Y:S04]  /*0400*/  LDC.64 R2, c[0x0][0x388] ;  /* 0x0000e200ff027b82 */ /* 0x000e280000000a00 */
[----:B------:R1:W3:Y:S01]  /*0410*/  LDG.E R4, desc[UR8][R4.64] ;  /* 0x0000000804047981 */ /* 0x0002e2000c1e1900 */
[----:B0-----:R-:W-:-:S04]  /*0420*/  IMAD.WIDE R2, R0, 0x4, R2 ;  /* 0x0000000400027825 */ /* 0x001fc800078e0202 */
[----:B----4-:R-:W-:Y:S01]  /*0430*/  FADD R15, R6, R6 ;  /* 0x00000006060f7221 */ /* 0x010fe20000000000 */
[C---:B-----5:R-:W-:Y:S01]  /*0440*/  FADD R14, R8.reuse, R11 ;  /* 0x0000000b080e7221 */ /* 0x060fe20000000000 */
[C---:B--2---:R-:W-:Y:S01]  /*0450*/  FFMA R7, R8.reuse, -4, R13 ;  /* 0xc080000008077823 */ /* 0x044fe2000000000d */
[----:B------:R-:W-:Y:S02]  /*0460*/  FMUL R8, R8, R8 ;  /* 0x0000000808087220 */ /* 0x000fe40000400000 */
[----:B------:R-:W-:Y:S01]  /*0470*/  FADD R14, R14, -R15 ;  /* 0x8000000f0e0e7221 */ /* 0x000fe20000000000 */
[----:B------:R-:W-:Y:S01]  /*0480*/  FFMA R10, R6, 6, R7 ;  /* 0x40c00000060a7823 */ /* 0x000fe20000000007 */
[C---:B------:R-:W-:Y:S02]  /*0490*/  FFMA R8, R11.reuse, R11, -R8 ;  /* 0x0000000b0b087223 */ /* 0x040fe40000000808 */
[----:B-1----:R-:W-:Y:S01]  /*04a0*/  FMUL R5, R14, UR7 ;  /* 0x000000070e057c20 */ /* 0x002fe20008400000 */
[----:B------:R-:W-:-:S03]  /*04b0*/  FFMA R11, R11, -4, R10 ;  /* 0xc08000000b0b7823 */ /* 0x000fc6000000000a */
[----:B------:R-:W-:Y:S01]  /*04c0*/  FFMA R5, R8, UR6, R5 ;  /* 0x0000000608057c23 */ /* 0x000fe20008000005 */
[----:B---3--:R-:W-:-:S04]  /*04d0*/  FADD R4, R4, R11 ;  /* 0x0000000b04047221 */ /* 0x008fc80000000000 */
[----:B------:R-:W-:-:S04]  /*04e0*/  FFMA R5, R4, UR5, R5 ;  /* 0x0000000504057c23 */ /* 0x000fc80008000005 */
[----:B------:R-:W-:-:S05]  /*04f0*/  FFMA R5, -R5, UR4, R6 ;  /* 0x0000000405057c23 */ /* 0x000fca0008000106 */
[----:B------:R-:W-:Y:S01]  /*0500*/  STG.E desc[UR8][R2.64], R5 ;  /* 0x0000000502007986 */ /* 0x000fe2000c101908 */
[----:B------:R-:W-:Y:S05]  /*0510*/  EXIT ;  /* 0x000000000000794d */ /* 0x000fea0003800000 */
.L_x_69:
        /* <DEDUP_REMOVED lines=14> */
.L_x_74:


//--------------------- .text._Z10swapKernelPKfPfi --------------------------
	.section	.text._Z10swapKernelPKfPfi,"ax",@progbits
	.align	128
        .global         _Z10swapKernelPKfPfi
        .type           _Z10swapKernelPKfPfi,@function
        .size           _Z10swapKernelPKfPfi,(.L_x_75 - _Z10swapKernelPKfPfi)
        .other          _Z10swapKernelPKfPfi,@"STO_CUDA_ENTRY STV_DEFAULT"
_Z10swapKernelPKfPfi:
.text._Z10swapKernelPKfPfi:
[----:B------:R-:W-:Y:S01]  /*0000*/  LDC R1, c[0x0][0x37c] ;  /* 0x0000df00ff017b82 */ /* 0x000fe20000000800 */
[----:B------:R-:W0:Y:S07]  /*0010*/  S2R R7, SR_CTAID.X ;  /* 0x0000000000077919 */ /* 0x000e2e0000002500 */
[----:B------:R-:W1:Y:S01]  /*0020*/  LDC.64 R2, c[0x0][0x380] ;  /* 0x0000e000ff027b82 */ /* 0x000e620000000a00 */
[----:B------:R-:W0:Y:S01]  /*0030*/  LDCU UR5, c[0x0][0x360] ;  /* 0x00006c00ff0577ac */ /* 0x000e220008000800 */
[----:B------:R-:W0:Y:S01]  /*0040*/  S2R R0, SR_TID.X ;  /* 0x0000000000007919 */ /* 0x000e220000002100 */
[----:B------:R-:W2:Y:S05]  /*0050*/  LDCU.64 UR6, c[0x0][0x358] ;  /* 0x00006b00ff0677ac */ /* 0x000eaa0008000a00 */
[----:B------:R-:W3:Y:S01]  /*0060*/  LDC.64 R4, c[0x0][0x388] ;  /* 0x0000e200ff047b82 */ /* 0x000ee20000000a00 */
[----:B0-----:R-:W-:-:S07]  /*0070*/  IMAD R7, R7, UR5, R0 ;  /* 0x0000000507077c24 */ /* 0x001fce000f8e0200 */
[----:B------:R-:W0:Y:S01]  /*0080*/  LDC R0, c[0x0][0x390] ;  /* 0x0000e400ff007b82 */ /* 0x000e220000000800 */
[----:B-1----:R-:W-:-:S06]  /*0090*/  IMAD.WIDE R2, R7, 0x4, R2 ;  /* 0x0000000407027825 */ /* 0x002fcc00078e0202 */
[----:B--2---:R-:W2:Y:S01]  /*00a0*/  LDG.E R3, desc[UR6][R2.64] ;  /* 0x0000000602037981 */ /* 0x004ea2000c1e1900 */
[----:B------:R-:W1:Y:S01]  /*00b0*/  LDCU UR4, c[0x0][0x370] ;  /* 0x00006e00ff0477ac */ /* 0x000e620008000800 */
[----:B0-----:R-:W-:Y:S01]  /*00c0*/  IMAD R7, R0, UR5, R7 ;  /* 0x0000000500077c24 */ /* 0x001fe2000f8e0207 */
[----:B-1----:R-:W-:-:S06]  /*00d0*/  UIMAD UR4, UR5, UR4, -0x1 ;  /* 0xffffffff050474a4 */ /* 0x002fcc000f8e0204 */
[----:B------:R-:W-:-:S05]  /*00e0*/  LOP3.LUT R7, R7, UR4, RZ, 0xc0, !PT ;  /* 0x0000000407077c12 */ /* 0x000fca000f8ec0ff */
[----:B---3--:R-:W-:-:S05]  /*00f0*/  IMAD.WIDE R4, R7, 0x4, R4 ;  /* 0x0000000407047825 */ /* 0x008fca00078e0204 */
[----:B--2---:R-:W-:Y:S01]  /*0100*/  STG.E desc[UR6][R4.64], R3 ;  /* 0x0000000304007986 */ /* 0x004fe2000c101906 */
[----:B------:R-:W-:Y:S05]  /*0110*/  EXIT ;  /* 0x000000000000794d */ /* 0x000fea0003800000 */
.L_x_70:
        /* <DEDUP_REMOVED lines=14> */
.L_x_75:


//--------------------- .nv.shared._Z12wholeDiamondPfS_S_S_b --------------------------
	.section	.nv.shared._Z12wholeDiamondPfS_S_S_b,"aw",@nobits
	.sectionflags	@""
	.align	16
	.zero		1024


//--------------------- .nv.shared.reserved.0     --------------------------
	.section	.nv.shared.reserved.0,"aw",@nobits
	.weak		__nv_reservedSMEM_offset_0_alias
	.size		__nv_reservedSMEM_offset_0_alias, 0, 64
	.other		__nv_reservedSMEM_offset_0_alias,@"STO_CUDA_RESERVED_SHARED STV_DEFAULT"
__nv_reservedSMEM_offset_0_alias:
	.zero		0
	.zero		64


//--------------------- .nv.shared._Z12downTrianglePfPKfS1_ --------------------------
	.section	.nv.shared._Z12downTrianglePfPKfS1_,"aw",@nobits
	.sectionflags	@""
	.align	16
	.zero		1024


//--------------------- .nv.shared._Z10upTrianglePKfPfS1_ --------------------------
	.section	.nv.shared._Z10upTrianglePKfPfS1_,"aw",@nobits
	.sectionflags	@""
	.align	16
	.zero		1024


//--------------------- .nv.shared._Z9classicKSPKfPfb --------------------------
	.section	.nv.shared._Z9classicKSPKfPfb,"aw",@nobits
	.sectionflags	@""
	.align	16
	.zero		1024


//--------------------- .nv.shared._Z10swapKernelPKfPfi --------------------------
	.section	.nv.shared._Z10swapKernelPKfPfi,"aw",@nobits
	.sectionflags	@""
	.align	16
	.zero		1024


//--------------------- .nv.constant0._Z12wholeDiamondPfS_S_S_b --------------------------
	.section	.nv.constant0._Z12wholeDiamondPfS_S_S_b,"a",@progbits
	.sectionflags	@""
	.align	4
.nv.constant0._Z12wholeDiamondPfS_S_S_b:
	.zero		929


//--------------------- .nv.constant0._Z12downTrianglePfPKfS1_ --------------------------
	.section	.nv.constant0._Z12downTrianglePfPKfS1_,"a",@progbits
	.sectionflags	@""
	.align	4
.nv.constant0._Z12downTrianglePfPKfS1_:
	.zero		920


//--------------------- .nv.constant0._Z10upTrianglePKfPfS1_ --------------------------
	.section	.nv.constant0._Z10upTrianglePKfPfS1_,"a",@progbits
	.sectionflags	@""
	.align	4
.nv.constant0._Z10upTrianglePKfPfS1_:
	.zero		920


//--------------------- .nv.constant0._Z9classicKSPKfPfb --------------------------
	.section	.nv.constant0._Z9classicKSPKfPfb,"a",@progbits
	.sectionflags	@""
	.align	4
.nv.constant0._Z9classicKSPKfPfb:
	.zero		913


//--------------------- .nv.constant0._Z10swapKernelPKfPfi --------------------------
	.section	.nv.constant0._Z10swapKernelPKfPfi,"a",@progbits
	.sectionflags	@""
	.align	4
.nv.constant0._Z10swapKernelPKfPfi:
	.zero		916


//--------------------- SYMBOLS --------------------------

	.type		.nv.reservedSmem.offset0,@object
	.size		.nv.reservedSmem.offset0,0x4
	.type		.nv.reservedSmem.cap,@object
	.size		.nv.reservedSmem.cap,0x4
